def matmul_kernel(
    a_ptr,
    b_ptr,
    c_ptr,
    M,
    N,
    K,
    stride_am,
    stride_ak,
    stride_bk,
    stride_bn,
    stride_cm,
    stride_cn,
    BLOCK_M: tl.constexpr,
    BLOCK_N: tl.constexpr,
    BLOCK_K: tl.constexpr,
    GROUP_M: tl.constexpr,
):
    pid = tl.program_id(axis=0)
    num_pid_m = tl.cdiv(M, BLOCK_M)
    num_pid_n = tl.cdiv(N, BLOCK_N)
    num_pid_in_group = GROUP_M * num_pid_n
    group_id = pid // num_pid_in_group
    first_pid_m = group_id * GROUP_M
    group_size_m = min(num_pid_m - first_pid_m, GROUP_M)
    pid_m = first_pid_m + ((pid % num_pid_in_group) % group_size_m)
    pid_n = (pid % num_pid_in_group) // group_size_m

    offs_am = (pid_m * BLOCK_M + tl.arange(0, BLOCK_M)) % M
    offs_bn = (pid_n * BLOCK_N + tl.arange(0, BLOCK_N)) % N
    offs_k = tl.arange(0, BLOCK_K)
    a_ptrs = a_ptr + offs_am[:, None] * stride_am + offs_k[None, :] * stride_ak
    b_ptrs = b_ptr + offs_k[:, None] * stride_bk + offs_bn[None, :] * stride_bn

    acc = tl.zeros((BLOCK_M, BLOCK_N), dtype=tl.float32)
    for kk in range(0, tl.cdiv(K, BLOCK_K)):
        a = tl.load(a_ptrs, mask=offs_k[None, :] < K - kk * BLOCK_K, other=0.0)
        b = tl.load(b_ptrs, mask=offs_k[:, None] < K - kk * BLOCK_K, other=0.0)
        acc = tl.dot(a, b, acc)
        a_ptrs += BLOCK_K * stride_ak
        b_ptrs += BLOCK_K * stride_bk

    c = acc.to(c_ptr.dtype.element_ty)
    offs_cm = pid_m * BLOCK_M + tl.arange(0, BLOCK_M)
    offs_cn = pid_n * BLOCK_N + tl.arange(0, BLOCK_N)
    c_ptrs = c_ptr + offs_cm[:, None] * stride_cm + offs_cn[None, :] * stride_cn
    mask = (offs_cm[:, None] < M) & (offs_cn[None, :] < N)
    tl.store(c_ptrs, c, mask=mask)

# config = {"BLOCK_K": 32, "BLOCK_M": 64, "BLOCK_N": 128, "GROUP_M": 4, "arch": "sm_80", "dtype": "fp16", "num_ctas": 1, "num_stages": 3, "num_warps": 4}
# arch = sm_80


// ===== COMPILED SASS (sm_80) =====

	.target	sm_80

	.elftype	@"ET_EXEC"


//--------------------- .note.nv.tkinfo           --------------------------
	.section	.note.nv.tkinfo,"",@"SHT_NOTE"
	.sectionflags	@"SHF_NOTE_NV_TKINFO"
	.tkinfo
        /*0018*/ 	.word	0x00000002
        /*0030*/ 	.string	""
        /*0030*/ 	.string	"ptxas"
        /*0030*/ 	.string	"Cuda compilation tools, release 13.0, V13.0.88"
        /*0030*/ 	.string	"Build cuda_13.0.r13.0/compiler.36424714_0"
        /*0030*/ 	.string	"-v  -suppress-debug-info  -lineinfo  -arch sm_80 "



//--------------------- .note.nv.cuinfo           --------------------------
	.section	.note.nv.cuinfo,"",@"SHT_NOTE"
	.sectionflags	@"SHF_NOTE_NV_CUINFO"
        /*0018*/ 	.short	0x0002
        /*001a*/ 	.short	0x0050
        /*001c*/ 	.short	0x0082
	.zero		2


//--------------------- .nv.info                  --------------------------
	.section	.nv.info,"",@"SHT_CUDA_INFO"
	.align	4


	//----- nvinfo : EIATTR_REGCOUNT
	.align		4
        /*0000*/ 	.byte	0x04, 0x2f
        /*0002*/ 	.short	(.L_1 - .L_0)
	.align		4
.L_0:
        /*0004*/ 	.word	index@(matmul_kernel)
        /*0008*/ 	.word	0x000000fe


	//----- nvinfo : EIATTR_FRAME_SIZE
	.align		4
.L_1:
        /*000c*/ 	.byte	0x04, 0x11
        /*000e*/ 	.short	(.L_3 - .L_2)
	.align		4
.L_2:
        /*0010*/ 	.word	index@(matmul_kernel)
        /*0014*/ 	.word	0x00000000


	//----- nvinfo : EIATTR_MIN_STACK_SIZE
	.align		4
.L_3:
        /*0018*/ 	.byte	0x04, 0x12
        /*001a*/ 	.short	(.L_5 - .L_4)
	.align		4
.L_4:
        /*001c*/ 	.word	index@(matmul_kernel)
        /*0020*/ 	.word	0x00000000
.L_5:


//--------------------- .nv.info.matmul_kernel    --------------------------
	.section	.nv.info.matmul_kernel,"",@"SHT_CUDA_INFO"
	.sectionflags	@""
	.align	4


	//----- nvinfo : EIATTR_CUDA_API_VERSION
	.align		4
        /*0000*/ 	.byte	0x04, 0x37
        /*0002*/ 	.short	(.L_7 - .L_6)
.L_6:
        /*0004*/ 	.word	0x00000082


	//----- nvinfo : EIATTR_SW2861232_WAR
	.align		4
.L_7:
        /*0008*/ 	.byte	0x01, 0x35
	.zero		2


	//----- nvinfo : EIATTR_PARAM_CBANK
	.align		4
        /*000c*/ 	.byte	0x04, 0x0a
        /*000e*/ 	.short	(.L_9 - .L_8)
	.align		4
.L_8:
        /*0010*/ 	.word	index@(.nv.constant0.matmul_kernel)
        /*0014*/ 	.short	0x0160
        /*0016*/ 	.short	0x0050


	//----- nvinfo : EIATTR_CBANK_PARAM_SIZE
	.align		4
.L_9:
        /*0018*/ 	.byte	0x03, 0x19
        /*001a*/ 	.short	0x0050


	//----- nvinfo : EIATTR_KPARAM_INFO
	.align		4
        /*001c*/ 	.byte	0x04, 0x17
        /*001e*/ 	.short	(.L_11 - .L_10)
.L_10:
        /*0020*/ 	.word	0x00000000
        /*0024*/ 	.short	0x000d
        /*0026*/ 	.short	0x0048
        /*0028*/ 	.byte	0x00, 0xf4, 0x21, 0x00


	//----- nvinfo : EIATTR_KPARAM_INFO
	.align		4
.L_11:
        /*002c*/ 	.byte	0x04, 0x17
        /*002e*/ 	.short	(.L_13 - .L_12)
.L_12:
        /*0030*/ 	.word	0x00000000
        /*0034*/ 	.short	0x000c
        /*0036*/ 	.short	0x0040
        /*0038*/ 	.byte	0x00, 0xf4, 0x21, 0x00


	//----- nvinfo : EIATTR_KPARAM_INFO
	.align		4
.L_13:
        /*003c*/ 	.byte	0x04, 0x17
        /*003e*/ 	.short	(.L_15 - .L_14)
.L_14:
        /*0040*/ 	.word	0x00000000
        /*0044*/ 	.short	0x000b
        /*0046*/ 	.short	0x0038
        /*0048*/ 	.byte	0x00, 0xf0, 0x11, 0x00


	//----- nvinfo : EIATTR_KPARAM_INFO
	.align		4
.L_15:
        /*004c*/ 	.byte	0x04, 0x17
        /*004e*/ 	.short	(.L_17 - .L_16)
.L_16:
        /*0050*/ 	.word	0x00000000
        /*0054*/ 	.short	0x000a
        /*0056*/ 	.short	0x0034
        /*0058*/ 	.byte	0x00, 0xf0, 0x11, 0x00


	//----- nvinfo : EIATTR_KPARAM_INFO
	.align		4
.L_17:
        /*005c*/ 	.byte	0x04, 0x17
        /*005e*/ 	.short	(.L_19 - .L_18)
.L_18:
        /*0060*/ 	.word	0x00000000
        /*0064*/ 	.short	0x0009
        /*0066*/ 	.short	0x0030
        /*0068*/ 	.byte	0x00, 0xf0, 0x11, 0x00


	//----- nvinfo : EIATTR_KPARAM_INFO
	.align		4
.L_19:
        /*006c*/ 	.byte	0x04, 0x17
        /*006e*/ 	.short	(.L_21 - .L_20)
.L_20:
        /*0070*/ 	.word	0x00000000
        /*0074*/ 	.short	0x0008
        /*0076*/ 	.short	0x002c
        /*0078*/ 	.byte	0x00, 0xf0, 0x11, 0x00


	//----- nvinfo : EIATTR_KPARAM_INFO
	.align		4
.L_21:
        /*007c*/ 	.byte	0x04, 0x17
        /*007e*/ 	.short	(.L_23 - .L_22)
.L_22:
        /*0080*/ 	.word	0x00000000
        /*0084*/ 	.short	0x0007
        /*0086*/ 	.short	0x0028
        /*0088*/ 	.byte	0x00, 0xf0, 0x11, 0x00


	//----- nvinfo : EIATTR_KPARAM_INFO
	.align		4
.L_23:
        /*008c*/ 	.byte	0x04, 0x17
        /*008e*/ 	.short	(.L_25 - .L_24)
.L_24:
        /*0090*/ 	.word	0x00000000
        /*0094*/ 	.short	0x0006
        /*0096*/ 	.short	0x0024
        /*0098*/ 	.byte	0x00, 0xf0, 0x11, 0x00


	//----- nvinfo : EIATTR_KPARAM_INFO
	.align		4
.L_25:
        /*009c*/ 	.byte	0x04, 0x17
        /*009e*/ 	.short	(.L_27 - .L_26)
.L_26:
        /*00a0*/ 	.word	0x00000000
        /*00a4*/ 	.short	0x0005
        /*00a6*/ 	.short	0x0020
        /*00a8*/ 	.byte	0x00, 0xf0, 0x11, 0x00


	//----- nvinfo : EIATTR_KPARAM_INFO
	.align		4
.L_27:
        /*00ac*/ 	.byte	0x04, 0x17
        /*00ae*/ 	.short	(.L_29 - .L_28)
.L_28:
        /*00b0*/ 	.word	0x00000000
        /*00b4*/ 	.short	0x0004
        /*00b6*/ 	.short	0x001c
        /*00b8*/ 	.byte	0x00, 0xf0, 0x11, 0x00


	//----- nvinfo : EIATTR_KPARAM_INFO
	.align		4
.L_29:
        /*00bc*/ 	.byte	0x04, 0x17
        /*00be*/ 	.short	(.L_31 - .L_30)
.L_30:
        /*00c0*/ 	.word	0x00000000
        /*00c4*/ 	.short	0x0003
        /*00c6*/ 	.short	0x0018
        /*00c8*/ 	.byte	0x00, 0xf0, 0x11, 0x00


	//----- nvinfo : EIATTR_KPARAM_INFO
	.align		4
.L_31:
        /*00cc*/ 	.byte	0x04, 0x17
        /*00ce*/ 	.short	(.L_33 - .L_32)
.L_32:
        /*00d0*/ 	.word	0x00000000
        /*00d4*/ 	.short	0x0002
        /*00d6*/ 	.short	0x0010
        /*00d8*/ 	.byte	0x00, 0xf4, 0x21, 0x00


	//----- nvinfo : EIATTR_KPARAM_INFO
	.align		4
.L_33:
        /*00dc*/ 	.byte	0x04, 0x17
        /*00de*/ 	.short	(.L_35 - .L_34)
.L_34:
        /*00e0*/ 	.word	0x00000000
        /*00e4*/ 	.short	0x0001
        /*00e6*/ 	.short	0x0008
        /*00e8*/ 	.byte	0x00, 0xf4, 0x21, 0x00


	//----- nvinfo : EIATTR_KPARAM_INFO
	.align		4
.L_35:
        /*00ec*/ 	.byte	0x04, 0x17
        /*00ee*/ 	.short	(.L_37 - .L_36)
.L_36:
        /*00f0*/ 	.word	0x00000000
        /*00f4*/ 	.short	0x0000
        /*00f6*/ 	.short	0x0000
        /*00f8*/ 	.byte	0x00, 0xf4, 0x21, 0x00


	//----- nvinfo : EIATTR_MAXREG_COUNT
	.align		4
.L_37:
        /*00fc*/ 	.byte	0x03, 0x1b
        /*00fe*/ 	.short	0x00ff


	//----- nvinfo : EIATTR_NUM_BARRIERS
	.align		4
        /*0100*/ 	.byte	0x02, 0x4c
        /*0102*/ 	.byte	0x01
	.zero		1


	//----- nvinfo : EIATTR_MERCURY_ISA_VERSION
	.align		4
        /*0104*/ 	.byte	0x03, 0x5f
        /*0106*/ 	.short	0x0000


	//----- nvinfo : EIATTR_EXIT_INSTR_OFFSETS
	.align		4
        /*0108*/ 	.byte	0x04, 0x1c
        /*010a*/ 	.short	(.L_39 - .L_38)


	//   ....[0]....
.L_38:
        /*010c*/ 	.word	0x00005ef0


	//   ....[1]....
        /*0110*/ 	.word	0x00005f20


	//----- nvinfo : EIATTR_REQNTID
	.align		4
.L_39:
        /*0114*/ 	.byte	0x04, 0x10
        /*0116*/ 	.short	(.L_41 - .L_40)
.L_40:
        /*0118*/ 	.word	0x00000080
        /*011c*/ 	.word	0x00000001
        /*0120*/ 	.word	0x00000001
.L_41:


//--------------------- .nv.callgraph             --------------------------
	.section	.nv.callgraph,"",@"SHT_CUDA_CALLGRAPH"
	.align	4
	.sectionentsize	8
	.align		4
        /*0000*/ 	.word	0x00000000
	.align		4
        /*0004*/ 	.word	0xffffffff
	.align		4
        /*0008*/ 	.word	0x00000000
	.align		4
        /*000c*/ 	.word	0xfffffffe
	.align		4
        /*0010*/ 	.word	0x00000000
	.align		4
        /*0014*/ 	.word	0xfffffffd
	.align		4
        /*0018*/ 	.word	0x00000000
	.align		4
        /*001c*/ 	.word	0xfffffffc


//--------------------- .nv.rel.action            --------------------------
	.section	.nv.rel.action,"",@"SHT_CUDA_RELOCINFO"
	.align	8
	.sectionentsize	8
        /*0000*/ 	.byte	0x73, 0x00, 0x00, 0x00, 0x00, 0x00, 0x00, 0x00, 0x00, 0x00, 0x00, 0x11, 0x25, 0x00, 0x05, 0x36


//--------------------- .nv.constant0.matmul_kernel --------------------------
	.section	.nv.constant0.matmul_kernel,"a",@progbits
	.sectionflags	@""
	.align	4
.nv.constant0.matmul_kernel:
	.zero		432


//--------------------- .text.matmul_kernel       --------------------------
	.section	.text.matmul_kernel,"ax",@progbits
	.sectioninfo	@"SHI_REGISTERS=254"
	.align	128
        .global         matmul_kernel
        .type           matmul_kernel,@function
        .size           matmul_kernel,(.L_x_5 - matmul_kernel)
        .other          matmul_kernel,@"STO_CUDA_ENTRY STV_DEFAULT"
matmul_kernel:
.text.matmul_kernel:
[----:B------:R-:W-:Y:S02]  /*0000*/  IMAD.MOV.U32 R1, RZ, RZ, c[0x0][0x28] ;  /* 0x00000a00ff017624 */ /* 0x000fe400078e00ff */
[----:B------:R-:W-:Y:S01]  /*0010*/  IMAD.MOV.U32 R0, RZ, RZ, c[0x0][0x17c] ;  /* 0x00005f00ff007624 */ /* 0x000fe200078e00ff */
[----:B------:R-:W0:Y:S01]  /*0020*/  S2R R5, SR_CTAID.X ;  /* 0x0000000000057919 */ /* 0x000e220000002500 */
[----:B------:R-:W-:Y:S01]  /*0030*/  IMAD.MOV.U32 R21, RZ, RZ, c[0x0][0x180] ;  /* 0x00006000ff157624 */ /* 0x000fe200078e00ff */
[----:B------:R-:W-:Y:S02]  /*0040*/  ULDC UR4, c[0x0][0x180] ;  /* 0x0000600000047ab9 */ /* 0x000fe40000000800 */
[----:B------:R-:W-:Y:S01]  /*0050*/  IADD3 R0, R0, 0x7f, RZ ;  /* 0x0000007f00007810 */ /* 0x000fe20007ffe0ff */
[----:B------:R-:W-:Y:S01]  /*0060*/  ULDC.64 UR6, c[0x0][0x118] ;  /* 0x0000460000067ab9 */ /* 0x000fe20000000a00 */
[----:B------:R-:W-:Y:S02]  /*0070*/  IADD3 R21, R21, 0x1f, RZ ;  /* 0x0000001f15157810 */ /* 0x000fe40007ffe0ff */
[----:B------:R-:W-:-:S04]  /*0080*/  SHF.R.S32.HI R3, RZ, 0x1f, R0 ;  /* 0x0000001fff037819 */ /* 0x000fc80000011400 */
[----:B------:R-:W-:-:S04]  /*0090*/  LEA.HI R3, R3, R0, RZ, 0x7 ;  /* 0x0000000003037211 */ /* 0x000fc800078f38ff */
[----:B------:R-:W-:-:S05]  /*00a0*/  SHF.R.S32.HI R3, RZ, 0x7, R3 ;  /* 0x00000007ff037819 */ /* 0x000fca0000011403 */
[----:B------:R-:W-:Y:S01]  /*00b0*/  IMAD.SHL.U32 R4, R3, 0x4, RZ ;  /* 0x0000000403047824 */ /* 0x000fe200078e00ff */
[----:B0-----:R-:W-:-:S04]  /*00c0*/  IABS R8, R5 ;  /* 0x0000000500087213 */ /* 0x001fc80000000000 */
[-C--:B------:R-:W-:Y:S02]  /*00d0*/  IABS R7, R4.reuse ;  /* 0x0000000400077213 */ /* 0x080fe40000000000 */
[----:B------:R-:W-:Y:S02]  /*00e0*/  IABS R10, R4 ;  /* 0x00000004000a7213 */ /* 0x000fe40000000000 */
[----:B------:R-:W0:Y:S08]  /*00f0*/  I2F.RP R0, R7 ;  /* 0x0000000700007306 */ /* 0x000e300000209400 */
[----:B0-----:R-:W0:Y:S02]  /*0100*/  MUFU.RCP R0, R0 ;  /* 0x0000000000007308 */ /* 0x001e240000001000 */
[----:B0-----:R-:W-:Y:S01]  /*0110*/  IADD3 R2, R0, 0xffffffe, RZ ;  /* 0x0ffffffe00027810 */ /* 0x001fe20007ffe0ff */
[----:B------:R-:W-:-:S05]  /*0120*/  IMAD.MOV R0, RZ, RZ, -R10 ;  /* 0x000000ffff007224 */ /* 0x000fca00078e0a0a */
[----:B------:R0:W1:Y:S02]  /*0130*/  F2I.FTZ.U32.TRUNC.NTZ R3, R2 ;  /* 0x0000000200037305 */ /* 0x000064000021f000 */
[----:B0-----:R-:W-:Y:S02]  /*0140*/  IMAD.MOV.U32 R2, RZ, RZ, RZ ;  /* 0x000000ffff027224 */ /* 0x001fe400078e00ff */
[----:B-1----:R-:W-:-:S04]  /*0150*/  IMAD.MOV R6, RZ, RZ, -R3 ;  /* 0x000000ffff067224 */ /* 0x002fc800078e0a03 */
[----:B------:R-:W-:Y:S02]  /*0160*/  IMAD R9, R6, R7, RZ ;  /* 0x0000000706097224 */ /* 0x000fe400078e02ff */
[----:B------:R-:W-:Y:S02]  /*0170*/  IMAD.MOV.U32 R6, RZ, RZ, R8 ;  /* 0x000000ffff067224 */ /* 0x000fe400078e0008 */
[----:B------:R-:W-:-:S06]  /*0180*/  IMAD.HI.U32 R3, R3, R9, R2 ;  /* 0x0000000903037227 */ /* 0x000fcc00078e0002 */
[----:B------:R-:W-:-:S04]  /*0190*/  IMAD.HI.U32 R3, R3, R6, RZ ;  /* 0x0000000603037227 */ /* 0x000fc800078e00ff */
[----:B------:R-:W-:-:S05]  /*01a0*/  IMAD R0, R3, R0, R6 ;  /* 0x0000000003007224 */ /* 0x000fca00078e0206 */
[----:B------:R-:W-:-:S13]  /*01b0*/  ISETP.GT.U32.AND P1, PT, R7, R0, PT ;  /* 0x000000000700720c */ /* 0x000fda0003f24070 */
[----:B------:R-:W-:Y:S01]  /*01c0*/  @!P1 IMAD.IADD R0, R0, 0x1, -R7 ;  /* 0x0000000100009824 */ /* 0x000fe200078e0a07 */
[----:B------:R-:W-:Y:S02]  /*01d0*/  @!P1 IADD3 R3, R3, 0x1, RZ ;  /* 0x0000000103039810 */ /* 0x000fe40007ffe0ff */
[----:B------:R-:W-:Y:S02]  /*01e0*/  ISETP.NE.AND P1, PT, R4, RZ, PT ;  /* 0x000000ff0400720c */ /* 0x000fe40003f25270 */
[----:B------:R-:W-:Y:S02]  /*01f0*/  ISETP.GE.U32.AND P0, PT, R0, R7, PT ;  /* 0x000000070000720c */ /* 0x000fe40003f06070 */
[----:B------:R-:W-:-:S04]  /*0200*/  LOP3.LUT R0, R5, R4, RZ, 0x3c, !PT ;  /* 0x0000000405007212 */ /* 0x000fc800078e3cff */
[----:B------:R-:W-:Y:S01]  /*0210*/  ISETP.GE.AND P2, PT, R0, RZ, PT ;  /* 0x000000ff0000720c */ /* 0x000fe20003f46270 */
[----:B------:R-:W-:-:S05]  /*0220*/  IMAD.MOV.U32 R0, RZ, RZ, c[0x0][0x178] ;  /* 0x00005e00ff007624 */ /* 0x000fca00078e00ff */
[----:B------:R-:W-:Y:S02]  /*0230*/  IADD3 R0, R0, 0x3f, RZ ;  /* 0x0000003f00007810 */ /* 0x000fe40007ffe0ff */
[----:B------:R-:W-:-:S05]  /*0240*/  @P0 IADD3 R3, R3, 0x1, RZ ;  /* 0x0000000103030810 */ /* 0x000fca0007ffe0ff */
[----:B------:R-:W-:Y:S01]  /*0250*/  IMAD.MOV.U32 R2, RZ, RZ, R3 ;  /* 0x000000ffff027224 */ /* 0x000fe200078e0003 */
[----:B------:R-:W-:-:S03]  /*0260*/  SHF.R.S32.HI R3, RZ, 0x1f, R0 ;  /* 0x0000001fff037819 */ /* 0x000fc60000011400 */
[----:B------:R-:W-:Y:S01]  /*0270*/  @!P2 IMAD.MOV R2, RZ, RZ, -R2 ;  /* 0x000000ffff02a224 */ /* 0x000fe200078e0a02 */
[----:B------:R-:W-:Y:S02]  /*0280*/  @!P1 LOP3.LUT R2, RZ, R4, RZ, 0x33, !PT ;  /* 0x00000004ff029212 */ /* 0x000fe400078e33ff */
[----:B------:R-:W-:-:S03]  /*0290*/  LEA.HI R3, R3, R0, RZ, 0x6 ;  /* 0x0000000003037211 */ /* 0x000fc600078f30ff */
[----:B------:R-:W-:Y:S02]  /*02a0*/  IMAD.SHL.U32 R23, R2, 0x4, RZ ;  /* 0x0000000402177824 */ /* 0x000fe400078e00ff */
[----:B------:R-:W-:-:S03]  /*02b0*/  IMAD.MOV R2, RZ, RZ, -R2 ;  /* 0x000000ffff027224 */ /* 0x000fc600078e0a02 */
[----:B------:R-:W-:Y:S01]  /*02c0*/  LEA.HI.SX32 R3, R3, -R23, 0x1a ;  /* 0x8000001703037211 */ /* 0x000fe200078fd2ff */
[----:B------:R-:W-:-:S03]  /*02d0*/  IMAD R4, R4, R2, R5 ;  /* 0x0000000204047224 */ /* 0x000fc600078e0205 */
[----:B------:R-:W-:Y:S02]  /*02e0*/  IMNMX R11, R3, 0x4, PT ;  /* 0x00000004030b7817 */ /* 0x000fe40003800200 */
[----:B------:R-:W-:Y:S02]  /*02f0*/  IABS R9, R4 ;  /* 0x0000000400097213 */ /* 0x000fe40000000000 */
[----:B------:R-:W-:-:S04]  /*0300*/  IABS R7, R11 ;  /* 0x0000000b00077213 */ /* 0x000fc80000000000 */
[----:B------:R-:W0:Y:S08]  /*0310*/  I2F.RP R0, R7 ;  /* 0x0000000700007306 */ /* 0x000e300000209400 */
[----:B0-----:R-:W0:Y:S02]  /*0320*/  MUFU.RCP R0, R0 ;  /* 0x0000000000007308 */ /* 0x001e240000001000 */
[----:B0-----:R-:W-:-:S06]  /*0330*/  IADD3 R3, R0, 0xffffffe, RZ ;  /* 0x0ffffffe00037810 */ /* 0x001fcc0007ffe0ff */
[----:B------:R-:W0:Y:S02]  /*0340*/  F2I.FTZ.U32.TRUNC.NTZ R3, R3 ;  /* 0x0000000300037305 */ /* 0x000e24000021f000 */
[----:B0-----:R-:W-:-:S04]  /*0350*/  IMAD.MOV R6, RZ, RZ, -R3 ;  /* 0x000000ffff067224 */ /* 0x001fc800078e0a03 */
[----:B------:R-:W-:Y:S01]  /*0360*/  IMAD.MOV.U32 R2, RZ, RZ, R6 ;  /* 0x000000ffff027224 */ /* 0x000fe200078e0006 */
[----:B------:R-:W-:-:S03]  /*0370*/  IABS R6, R11 ;  /* 0x0000000b00067213 */ /* 0x000fc60000000000 */
[----:B------:R-:W-:Y:S02]  /*0380*/  IMAD R5, R2, R7, RZ ;  /* 0x0000000702057224 */ /* 0x000fe400078e02ff */
[----:B------:R-:W-:Y:S02]  /*0390*/  IMAD.MOV.U32 R2, RZ, RZ, RZ ;  /* 0x000000ffff027224 */ /* 0x000fe400078e00ff */
[----:B------:R-:W-:Y:S02]  /*03a0*/  IMAD.MOV R0, RZ, RZ, -R6 ;  /* 0x000000ffff007224 */ /* 0x000fe400078e0a06 */
        /* <DEDUP_REMOVED lines=9> */
[----:B------:R-:W-:Y:S02]  /*0440*/  ISETP.GE.AND P2, PT, R0, RZ, PT ;  /* 0x000000ff0000720c */ /* 0x000fe40003f46270 */
[----:B------:R-:W0:Y:S05]  /*0450*/  S2R R0, SR_TID.X ;  /* 0x0000000000007919 */ /* 0x000e2a0000002100 */
[----:B------:R-:W-:Y:S02]  /*0460*/  @P0 IADD3 R2, R2, 0x1, RZ ;  /* 0x0000000102020810 */ /* 0x000fe40007ffe0ff */
[----:B------:R-:W-:-:S03]  /*0470*/  ISETP.GT.AND P0, PT, R21, 0x1f, PT ;  /* 0x0000001f1500780c */ /* 0x000fc60003f04270 */
[----:B------:R-:W-:-:S04]  /*0480*/  IMAD.MOV.U32 R19, RZ, RZ, R2 ;  /* 0x000000ffff137224 */ /* 0x000fc800078e0002 */
[----:B------:R-:W-:Y:S01]  /*0490*/  @!P2 IMAD.MOV R19, RZ, RZ, -R19 ;  /* 0x000000ffff13a224 */ /* 0x000fe200078e0a13 */
[----:B------:R-:W-:-:S05]  /*04a0*/  @!P1 LOP3.LUT R19, RZ, R11, RZ, 0x33, !PT ;  /* 0x0000000bff139212 */ /* 0x000fca00078e33ff */
[----:B------:R-:W-:Y:S02]  /*04b0*/  IMAD.MOV R2, RZ, RZ, -R19 ;  /* 0x000000ffff027224 */ /* 0x000fe400078e0a13 */
[----:B------:R-:W-:Y:S02]  /*04c0*/  IMAD.SHL.U32 R19, R19, 0x80, RZ ;  /* 0x0000008013137824 */ /* 0x000fe400078e00ff */
[----:B------:R-:W-:Y:S01]  /*04d0*/  IMAD R2, R11, R2, R4 ;  /* 0x000000020b027224 */ /* 0x000fe200078e0204 */
[----:B0-----:R-:W-:Y:S02]  /*04e0*/  SHF.R.U32.HI R3, RZ, 0x6, R0 ;  /* 0x00000006ff037819 */ /* 0x001fe40000011600 */
[C---:B------:R-:W-:Y:S01]  /*04f0*/  LOP3.LUT R22, R0.reuse, 0x3f, RZ, 0xc0, !PT ;  /* 0x0000003f00167812 */ /* 0x040fe200078ec0ff */
[----:B------:R-:W-:Y:S01]  /*0500*/  IMAD.IADD R23, R23, 0x1, R2 ;  /* 0x0000000117177824 */ /* 0x000fe200078e0202 */
[----:B------:R-:W-:Y:S02]  /*0510*/  SGXT.U32 R2, R3, 0x1 ;  /* 0x000000010302781a */ /* 0x000fe40000000000 */
[----:B------:R-:W-:Y:S01]  /*0520*/  LOP3.LUT R3, R0, 0x60, RZ, 0xc0, !PT ;  /* 0x0000006000037812 */ /* 0x000fe200078ec0ff */
[----:B------:R-:W-:Y:S01]  /*0530*/  IMAD R20, R23, 0x40, R22 ;  /* 0x0000004017147824 */ /* 0x000fe200078e0216 */
[----:B------:R-:W-:-:S02]  /*0540*/  LOP3.LUT R4, R2, 0x2, RZ, 0xfc, !PT ;  /* 0x0000000202047812 */ /* 0x000fc400078efcff */
[C---:B------:R-:W-:Y:S02]  /*0550*/  LOP3.LUT R5, R2.reuse, 0x4, RZ, 0xfc, !PT ;  /* 0x0000000402057812 */ /* 0x040fe400078efcff */
[C---:B------:R-:W-:Y:S02]  /*0560*/  LOP3.LUT R6, R2.reuse, 0x6, RZ, 0xfc, !PT ;  /* 0x0000000602067812 */ /* 0x040fe400078efcff */
[C---:B------:R-:W-:Y:S02]  /*0570*/  LOP3.LUT R7, R2.reuse, 0x8, RZ, 0xfc, !PT ;  /* 0x0000000802077812 */ /* 0x040fe400078efcff */
[C---:B------:R-:W-:Y:S02]  /*0580*/  LOP3.LUT R8, R2.reuse, 0xa, RZ, 0xfc, !PT ;  /* 0x0000000a02087812 */ /* 0x040fe400078efcff */
[C---:B------:R-:W-:Y:S02]  /*0590*/  LOP3.LUT R9, R2.reuse, 0xc, RZ, 0xfc, !PT ;  /* 0x0000000c02097812 */ /* 0x040fe400078efcff */
        /* <DEDUP_REMOVED lines=8> */
[----:B------:R-:W-:Y:S01]  /*0620*/  LOP3.LUT R18, R2, 0x1e, RZ, 0xfc, !PT ;  /* 0x0000001e02127812 */ /* 0x000fe200078efcff */
[----:B------:R-:W-:Y:S05]  /*0630*/  @P0 BRA `(.L_x_0) ;  /* 0x0000012000000947 */ /* 0x000fea0003800000 */
[----:B------:R-:W-:Y:S01]  /*0640*/  IMAD.SHL.U32 R21, R0, 0x8, RZ ;  /* 0x0000000800157824 */ /* 0x000fe200078e00ff */
[----:B------:R-:W-:Y:S01]  /*0650*/  CS2R R112, SRZ ;  /* 0x0000000000707805 */ /* 0x000fe2000001ff00 */
        /* <DEDUP_REMOVED lines=15> */
[----:B------:R-:W-:Y:S05]  /*0750*/  BRA `(.L_x_1) ;  /* 0x00003a4000007947 */ /* 0x000fea0003800000 */
.L_x_0:
[----:B------:R-:W-:Y:S01]  /*0760*/  IABS R23, c[0x0][0x17c] ;  /* 0x00005f0000177a13 */ /* 0x000fe20000000000 */
[----:B------:R-:W-:Y:S01]  /*0770*/  IMAD.SHL.U32 R22, R22, 0x2, RZ ;  /* 0x0000000216167824 */ /* 0x000fe200078e00ff */
[----:B------:R-:W-:Y:S01]  /*0780*/  LEA.HI R24, R3, R19, RZ, 0x1b ;  /* 0x0000001303187211 */ /* 0x000fe200078fd8ff */
[----:B------:R-:W-:Y:S01]  /*0790*/  IMAD.MOV.U32 R171, RZ, RZ, c[0x0][0x18c] ;  /* 0x00006300ffab7624 */ /* 0x000fe200078e00ff */
[----:B------:R-:W0:Y:S01]  /*07a0*/  I2F.RP R28, R23 ;  /* 0x00000017001c7306 */ /* 0x000e220000209400 */
[----:B------:R-:W-:Y:S01]  /*07b0*/  IABS R43, c[0x0][0x178] ;  /* 0x00005e00002b7a13 */ /* 0x000fe20000000000 */
[----:B------:R-:W-:Y:S01]  /*07c0*/  IMAD.MOV.U32 R170, RZ, RZ, c[0x0][0x188] ;  /* 0x00006200ffaa7624 */ /* 0x000fe200078e00ff */
[----:B------:R-:W-:Y:S01]  /*07d0*/  IADD3 R29, R24, 0x78, RZ ;  /* 0x00000078181d7810 */ /* 0x000fe20007ffe0ff */
[----:B------:R-:W-:Y:S01]  /*07e0*/  IMAD R154, R2, c[0x0][0x188], RZ ;  /* 0x00006200029a7a24 */ /* 0x000fe200078e02ff */
[----:B------:R-:W-:Y:S01]  /*07f0*/  IADD3 R25, R24, 0x7c, RZ ;  /* 0x0000007c18197810 */ /* 0x000fe20007ffe0ff */
[----:B------:R-:W-:Y:S01]  /*0800*/  IMAD R155, R18, c[0x0][0x188], RZ ;  /* 0x00006200129b7a24 */ /* 0x000fe200078e02ff */
[----:B------:R-:W-:Y:S01]  /*0810*/  IABS R32, R29 ;  /* 0x0000001d00207213 */ /* 0x000fe20000000000 */
[----:B------:R-:W-:Y:S01]  /*0820*/  IMAD R156, R17, c[0x0][0x188], RZ ;  /* 0x00006200119c7a24 */ /* 0x000fe200078e02ff */
[----:B------:R-:W-:Y:S01]  /*0830*/  ISETP.GE.AND P5, PT, R25, RZ, PT ;  /* 0x000000ff1900720c */ /* 0x000fe20003fa6270 */
[----:B------:R-:W-:Y:S01]  /*0840*/  IMAD R157, R16, c[0x0][0x188], RZ ;  /* 0x00006200109d7a24 */ /* 0x000fe200078e02ff */
[----:B------:R-:W-:Y:S01]  /*0850*/  ISETP.GE.AND P2, PT, R29, RZ, PT ;  /* 0x000000ff1d00720c */ /* 0x000fe20003f46270 */
[----:B------:R-:W-:Y:S01]  /*0860*/  IMAD R158, R15, c[0x0][0x188], RZ ;  /* 0x000062000f9e7a24 */ /* 0x000fe200078e02ff */
[----:B------:R-:W-:Y:S01]  /*0870*/  IADD3 R33, R24, 0x6c, RZ ;  /* 0x0000006c18217810 */ /* 0x000fe20007ffe0ff */
[----:B------:R-:W-:Y:S01]  /*0880*/  IMAD R159, R14, c[0x0][0x188], RZ ;  /* 0x000062000e9f7a24 */ /* 0x000fe200078e02ff */
[----:B------:R-:W-:Y:S01]  /*0890*/  IADD3 R35, R24, 0x5c, RZ ;  /* 0x0000005c18237810 */ /* 0x000fe20007ffe0ff */
[----:B0-----:R-:W0:Y:S01]  /*08a0*/  MUFU.RCP R28, R28 ;  /* 0x0000001c001c7308 */ /* 0x001e220000001000 */
[----:B------:R-:W-:Y:S01]  /*08b0*/  IABS R36, R33 ;  /* 0x0000002100247213 */ /* 0x000fe20000000000 */
[----:B------:R-:W-:Y:S01]  /*08c0*/  IMAD R160, R13, c[0x0][0x188], RZ ;  /* 0x000062000da07a24 */ /* 0x000fe200078e02ff */
[----:B------:R-:W-:Y:S01]  /*08d0*/  ISETP.GE.AND P3, PT, R33, RZ, PT ;  /* 0x000000ff2100720c */ /* 0x000fe20003f66270 */
[----:B------:R-:W-:Y:S01]  /*08e0*/  IMAD R161, R12, c[0x0][0x188], RZ ;  /* 0x000062000ca17a24 */ /* 0x000fe200078e02ff */
[----:B------:R-:W-:Y:S01]  /*08f0*/  IADD3 R33, R24, 0x60, RZ ;  /* 0x0000006018217810 */ /* 0x000fe20007ffe0ff */
[----:B------:R-:W-:Y:S01]  /*0900*/  IMAD R162, R11, c[0x0][0x188], RZ ;  /* 0x000062000ba27a24 */ /* 0x000fe200078e02ff */
[----:B------:R-:W-:Y:S01]  /*0910*/  IABS R42, R35 ;  /* 0x00000023002a7213 */ /* 0x000fe20000000000 */
[----:B------:R-:W-:Y:S01]  /*0920*/  IMAD R163, R10, c[0x0][0x188], RZ ;  /* 0x000062000aa37a24 */ /* 0x000fe200078e02ff */
[----:B------:R-:W-:Y:S01]  /*0930*/  IABS R40, R33 ;  /* 0x0000002100287213 */ /* 0x000fe20000000000 */
[----:B------:R-:W-:Y:S01]  /*0940*/  IMAD R164, R9, c[0x0][0x188], RZ ;  /* 0x0000620009a47a24 */ /* 0x000fe200078e02ff */
[----:B------:R-:W-:Y:S01]  /*0950*/  IADD3 R39, R24, 0x54, RZ ;  /* 0x0000005418277810 */ /* 0x000fe20007ffe0ff */
[----:B------:R-:W-:Y:S01]  /*0960*/  IMAD R165, R8, c[0x0][0x188], RZ ;  /* 0x0000620008a57a24 */ /* 0x000fe200078e02ff */
[----:B------:R-:W-:Y:S01]  /*0970*/  IADD3 R37, R24, 0x58, RZ ;  /* 0x0000005818257810 */ /* 0x000fe20007ffe0ff */
[----:B------:R-:W-:Y:S01]  /*0980*/  IMAD R166, R7, c[0x0][0x188], RZ ;  /* 0x0000620007a67a24 */ /* 0x000fe200078e02ff */
[----:B------:R-:W-:Y:S01]  /*0990*/  IABS R46, R39 ;  /* 0x00000027002e7213 */ /* 0x000fe20000000000 */
[----:B------:R-:W-:Y:S01]  /*09a0*/  IMAD R167, R6, c[0x0][0x188], RZ ;  /* 0x0000620006a77a24 */ /* 0x000fe200078e02ff */
[----:B0-----:R-:W-:Y:S01]  /*09b0*/  IADD3 R26, R28, 0xffffffe, RZ ;  /* 0x0ffffffe1c1a7810 */ /* 0x001fe20007ffe0ff */
[----:B------:R-:W-:Y:S01]  /*09c0*/  IMAD R168, R5, c[0x0][0x188], RZ ;  /* 0x0000620005a87a24 */ /* 0x000fe200078e02ff */
[----:B------:R-:W-:Y:S01]  /*09d0*/  IABS R44, R37 ;  /* 0x00000025002c7213 */ /* 0x000fe20000000000 */
[----:B------:R-:W-:Y:S01]  /*09e0*/  IMAD R169, R4, c[0x0][0x188], RZ ;  /* 0x0000620004a97a24 */ /* 0x000fe200078e02ff */
[----:B------:R0:W1:Y:S01]  /*09f0*/  F2I.FTZ.U32.TRUNC.NTZ R27, R26 ;  /* 0x0000001a001b7305 */ /* 0x000062000021f000 */
[C---:B------:R-:W-:Y:S01]  /*0a00*/  IADD3 R45, R24.reuse, 0x4c, RZ ;  /* 0x0000004c182d7810 */ /* 0x040fe20007ffe0ff */
[----:B------:R-:W-:Y:S01]  /*0a10*/  CS2R R116, SRZ ;  /* 0x0000000000747805 */ /* 0x000fe2000001ff00 */
[C---:B------:R-:W-:Y:S01]  /*0a20*/  IADD3 R41, R24.reuse, 0x50, RZ ;  /* 0x0000005018297810 */ /* 0x040fe20007ffe0ff */
[----:B------:R-:W-:Y:S01]  /*0a30*/  CS2R R118, SRZ ;  /* 0x0000000000767805 */ /* 0x000fe2000001ff00 */
[----:B------:R-:W-:Y:S01]  /*0a40*/  IABS R50, R45 ;  /* 0x0000002d00327213 */ /* 0x000fe20000000000 */
[----:B------:R-:W-:Y:S01]  /*0a50*/  CS2R R112, SRZ ;  /* 0x0000000000707805 */ /* 0x000fe2000001ff00 */
[----:B------:R-:W-:Y:S01]  /*0a60*/  IABS R48, R41 ;  /* 0x0000002900307213 */ /* 0x000fe20000000000 */
[----:B------:R-:W-:Y:S01]  /*0a70*/  CS2R R114, SRZ ;  /* 0x0000000000727805 */ /* 0x000fe2000001ff00 */
[----:B0-----:R-:W-:Y:S01]  /*0a80*/  IMAD.MOV.U32 R26, RZ, RZ, RZ ;  /* 0x000000ffff1a7224 */ /* 0x001fe200078e00ff */
[C---:B------:R-:W-:Y:S01]  /*0a90*/  IADD3 R47, R24.reuse, 0x28, RZ ;  /* 0x00000028182f7810 */ /* 0x040fe20007ffe0ff */
[----:B------:R-:W-:Y:S01]  /*0aa0*/  CS2R R108, SRZ ;  /* 0x00000000006c7805 */ /* 0x000fe2000001ff00 */
[C---:B------:R-:W-:Y:S01]  /*0ab0*/  IADD3 R49, R24.reuse, 0x24, RZ ;  /* 0x0000002418317810 */ /* 0x040fe20007ffe0ff */
[----:B------:R-:W-:Y:S01]  /*0ac0*/  CS2R R110, SRZ ;  /* 0x00000000006e7805 */ /* 0x000fe2000001ff00 */
[----:B------:R-:W-:Y:S01]  /*0ad0*/  IABS R66, R47 ;  /* 0x0000002f00427213 */ /* 0x000fe20000000000 */
[----:B------:R-:W-:Y:S01]  /*0ae0*/  CS2R R104, SRZ ;  /* 0x0000000000687805 */ /* 0x000fe2000001ff00 */
[--C-:B-1----:R-:W-:Y:S01]  /*0af0*/  IMAD.MOV R30, RZ, RZ, -R27.reuse ;  /* 0x000000ffff1e7224 */ /* 0x102fe200078e0a1b */
[----:B------:R-:W-:Y:S01]  /*0b00*/  IADD3 R51, R24, 0x20, RZ ;  /* 0x0000002018337810 */ /* 0x000fe20007ffe0ff */
[----:B------:R-:W-:Y:S01]  /*0b10*/  CS2R R106, SRZ ;  /* 0x00000000006a7805 */ /* 0x000fe2000001ff00 */
[----:B------:R-:W-:Y:S01]  /*0b20*/  IABS R68, R49 ;  /* 0x0000003100447213 */ /* 0x000fe20000000000 */
[----:B------:R-:W-:Y:S01]  /*0b30*/  IMAD R31, R30, R23, RZ ;  /* 0x000000171e1f7224 */ /* 0x000fe200078e02ff */
[----:B------:R-:W-:Y:S01]  /*0b40*/  IABS R30, R25 ;  /* 0x00000019001e7213 */ /* 0x000fe20000000000 */
[----:B------:R-:W-:Y:S01]  /*0b50*/  CS2R R100, SRZ ;  /* 0x0000000000647805 */ /* 0x000fe2000001ff00 */
[----:B------:R-:W-:Y:S01]  /*0b60*/  IABS R70, R51 ;  /* 0x0000003300467213 */ /* 0x000fe20000000000 */
[----:B------:R-:W-:Y:S01]  /*0b70*/  IMAD.HI.U32 R28, R27, R31, R26 ;  /* 0x0000001f1b1c7227 */ /* 0x000fe200078e001a */
[C---:B------:R-:W-:Y:S01]  /*0b80*/  IADD3 R53, R24.reuse, 0x1c, RZ ;  /* 0x0000001c18357810 */ /* 0x040fe20007ffe0ff */
[----:B------:R-:W-:Y:S01]  /*0b90*/  CS2R R102, SRZ ;  /* 0x0000000000667805 */ /* 0x000fe2000001ff00 */
[----:B------:R-:W-:Y:S01]  /*0ba0*/  IADD3 R55, R24, 0x18, RZ ;  /* 0x0000001818377810 */ /* 0x000fe20007ffe0ff */
[----:B------:R-:W-:Y:S01]  /*0bb0*/  IMAD.MOV.U32 R31, RZ, RZ, R32 ;  /* 0x000000ffff1f7224 */ /* 0x000fe200078e0020 */
[----:B------:R-:W-:Y:S01]  /*0bc0*/  IABS R72, R53 ;  /* 0x0000003500487213 */ /* 0x000fe20000000000 */
[----:B------:R-:W-:Y:S01]  /*0bd0*/  IMAD.HI.U32 R26, R28, R30, RZ ;  /* 0x0000001e1c1a7227 */ /* 0x000fe200078e00ff */
[----:B------:R-:W-:Y:S01]  /*0be0*/  IABS R74, R55 ;  /* 0x00000037004a7213 */ /* 0x000fe20000000000 */
[----:B------:R-:W-:Y:S01]  /*0bf0*/  CS2R R96, SRZ ;  /* 0x0000000000607805 */ /* 0x000fe2000001ff00 */
[----:B------:R-:W-:Y:S01]  /*0c00*/  IADD3 R63, R24, 0x8, RZ ;  /* 0x00000008183f7810 */ /* 0x000fe20007ffe0ff */
[----:B------:R-:W-:Y:S01]  /*0c10*/  IMAD.HI.U32 R27, R28, R31, RZ ;  /* 0x0000001f1c1b7227 */ /* 0x000fe200078e00ff */
[C---:B------:R-:W-:Y:S01]  /*0c20*/  IADD3 R57, R24.reuse, 0x14, RZ ;  /* 0x0000001418397810 */ /* 0x040fe20007ffe0ff */
[----:B------:R-:W-:Y:S01]  /*0c30*/  CS2R R98, SRZ ;  /* 0x0000000000627805 */ /* 0x000fe2000001ff00 */
[----:B------:R-:W-:Y:S01]  /*0c40*/  IABS R82, R63 ;  /* 0x0000003f00527213 */ /* 0x000fe20000000000 */
[----:B------:R-:W-:Y:S01]  /*0c50*/  IMAD.MOV R26, RZ, RZ, -R26 ;  /* 0x000000ffff1a7224 */ /* 0x000fe200078e0a1a */
[C---:B------:R-:W-:Y:S01]  /*0c60*/  IADD3 R59, R24.reuse, 0x10, RZ ;  /* 0x00000010183b7810 */ /* 0x040fe20007ffe0ff */
[----:B------:R-:W-:Y:S01]  /*0c70*/  IMAD.MOV R32, RZ, RZ, -R27 ;  /* 0x000000ffff207224 */ /* 0x000fe200078e0a1b */
[----:B------:R-:W-:Y:S01]  /*0c80*/  IADD3 R27, R24, 0x74, RZ ;  /* 0x00000074181b7810 */ /* 0x000fe20007ffe0ff */
[C---:B------:R-:W-:Y:S01]  /*0c90*/  IMAD R26, R23.reuse, R26, R30 ;  /* 0x0000001a171a7224 */ /* 0x040fe200078e021e */
[----:B------:R-:W-:Y:S01]  /*0ca0*/  IABS R76, R57 ;  /* 0x00000039004c7213 */ /* 0x000fe20000000000 */
[C---:B------:R-:W-:Y:S01]  /*0cb0*/  IMAD R30, R23.reuse, R32, R31 ;  /* 0x00000020171e7224 */ /* 0x040fe200078e021f */
[----:B------:R-:W-:Y:S01]  /*0cc0*/  IABS R32, R27 ;  /* 0x0000001b00207213 */ /* 0x000fe20000000000 */
[----:B------:R-:W-:Y:S01]  /*0cd0*/  CS2R R92, SRZ ;  /* 0x00000000005c7805 */ /* 0x000fe2000001ff00 */
[C---:B------:R-:W-:Y:S01]  /*0ce0*/  ISETP.GT.U32.AND P0, PT, R23.reuse, R26, PT ;  /* 0x0000001a1700720c */ /* 0x040fe20003f04070 */
[----:B------:R-:W-:Y:S01]  /*0cf0*/  CS2R R94, SRZ ;  /* 0x00000000005e7805 */ /* 0x000fe2000001ff00 */
[----:B------:R-:W-:Y:S01]  /*0d00*/  ISETP.GT.U32.AND P1, PT, R23, R30, PT ;  /* 0x0000001e1700720c */ /* 0x000fe20003f24070 */
[----:B------:R-:W-:Y:S01]  /*0d10*/  IMAD.HI.U32 R25, R28, R32, RZ ;  /* 0x000000201c197227 */ /* 0x000fe200078e00ff */
[----:B------:R-:W-:Y:S01]  /*0d20*/  IADD3 R31, R24, 0x70, RZ ;  /* 0x00000070181f7810 */ /* 0x000fe20007ffe0ff */
[----:B------:R-:W-:Y:S01]  /*0d30*/  CS2R R88, SRZ ;  /* 0x0000000000587805 */ /* 0x000fe2000001ff00 */
[----:B------:R-:W-:Y:S01]  /*0d40*/  ISETP.GE.AND P4, PT, R27, RZ, PT ;  /* 0x000000ff1b00720c */ /* 0x000fe20003f86270 */
[----:B------:R-:W-:Y:S01]  /*0d50*/  IMAD.MOV R29, RZ, RZ, -R25 ;  /* 0x000000ffff1d7224 */ /* 0x000fe200078e0a19 */
[----:B------:R-:W-:Y:S01]  /*0d60*/  IABS R34, R31 ;  /* 0x0000001f00227213 */ /* 0x000fe20000000000 */
[----:B------:R-:W-:Y:S01]  /*0d70*/  IMAD.HI.U32 R25, R28, R36, RZ ;  /* 0x000000241c197227 */ /* 0x000fe200078e00ff */
[C---:B------:R-:W-:Y:S01]  /*0d80*/  IADD3 R61, R24.reuse, 0xc, RZ ;  /* 0x0000000c183d7810 */ /* 0x040fe20007ffe0ff */
[----:B------:R-:W-:Y:S01]  /*0d90*/  CS2R R90, SRZ ;  /* 0x00000000005a7805 */ /* 0x000fe2000001ff00 */
[----:B------:R-:W-:Y:S01]  /*0da0*/  IABS R78, R59 ;  /* 0x0000003b004e7213 */ /* 0x000fe20000000000 */
[----:B------:R-:W-:Y:S01]  /*0db0*/  IMAD R32, R23, R29, R32 ;  /* 0x0000001d17207224 */ /* 0x000fe200078e0220 */
[----:B------:R-:W-:Y:S01]  /*0dc0*/  IADD3 R65, R24, 0x4, RZ ;  /* 0x0000000418417810 */ /* 0x000fe20007ffe0ff */
[--C-:B------:R-:W-:Y:S01]  /*0dd0*/  @!P1 IMAD.IADD R30, R30, 0x1, -R23.reuse ;  /* 0x000000011e1e9824 */ /* 0x100fe200078e0a17 */
[----:B------:R-:W-:Y:S01]  /*0de0*/  ISETP.GE.AND P1, PT, R31, RZ, PT ;  /* 0x000000ff1f00720c */ /* 0x000fe20003f26270 */
[----:B------:R-:W-:Y:S01]  /*0df0*/  @!P0 IMAD.IADD R26, R26, 0x1, -R23 ;  /* 0x000000011a1a8824 */ /* 0x000fe200078e0a17 */
[----:B------:R-:W-:Y:S01]  /*0e00*/  IABS R80, R61 ;  /* 0x0000003d00507213 */ /* 0x000fe20000000000 */
[----:B------:R-:W-:Y:S01]  /*0e10*/  IMAD.HI.U32 R27, R28, R34, RZ ;  /* 0x000000221c1b7227 */ /* 0x000fe200078e00ff */
[C---:B------:R-:W-:Y:S01]  /*0e20*/  ISETP.GT.U32.AND P6, PT, R23.reuse, R30, PT ;  /* 0x0000001e1700720c */ /* 0x040fe20003fc4070 */
[----:B------:R-:W-:Y:S01]  /*0e30*/  CS2R R86, SRZ ;  /* 0x0000000000567805 */ /* 0x000fe2000001ff00 */
[C---:B------:R-:W-:Y:S01]  /*0e40*/  ISETP.GT.U32.AND P0, PT, R23.reuse, R26, PT ;  /* 0x0000001a1700720c */ /* 0x040fe20003f04070 */
[----:B------:R-:W-:Y:S01]  /*0e50*/  IMAD.MOV R31, RZ, RZ, -R27 ;  /* 0x000000ffff1f7224 */ /* 0x000fe200078e0a1b */
[----:B------:R-:W-:Y:S01]  /*0e60*/  IADD3 R27, R24, 0x68, RZ ;  /* 0x00000068181b7810 */ /* 0x000fe20007ffe0ff */
[----:B------:R-:W-:Y:S01]  /*0e70*/  IMAD.MOV R25, RZ, RZ, -R25 ;  /* 0x000000ffff197224 */ /* 0x000fe200078e0a19 */
[----:B------:R-:W-:Y:S01]  /*0e80*/  IABS R122, R20 ;  /* 0x00000014007a7213 */ /* 0x000fe20000000000 */
[C---:B------:R-:W-:Y:S01]  /*0e90*/  IMAD R34, R23.reuse, R31, R34 ;  /* 0x0000001f17227224 */ /* 0x040fe200078e0222 */
[----:B------:R-:W-:Y:S01]  /*0ea0*/  IABS R29, R27 ;  /* 0x0000001b001d7213 */ /* 0x000fe20000000000 */
[----:B------:R-:W-:-:S02]  /*0eb0*/  IMAD R36, R23, R25, R36 ;  /* 0x0000001917247224 */ /* 0x000fc400078e0224 */
[----:B------:R-:W-:Y:S02]  /*0ec0*/  IMAD.SHL.U32 R171, R171, 0x20, RZ ;  /* 0x00000020abab7824 */ /* 0x000fe400078e00ff */
[--C-:B------:R-:W-:Y:S01]  /*0ed0*/  @!P6 IMAD.IADD R30, R30, 0x1, -R23.reuse ;  /* 0x000000011e1ee824 */ /* 0x100fe200078e0a17 */
[----:B------:R-:W-:Y:S01]  /*0ee0*/  ISETP.GT.U32.AND P6, PT, R23, R32, PT ;  /* 0x000000201700720c */ /* 0x000fe20003fc4070 */
[----:B------:R-:W-:Y:S01]  /*0ef0*/  @!P0 IMAD.IADD R26, R26, 0x1, -R23 ;  /* 0x000000011a1a8824 */ /* 0x000fe200078e0a17 */
[----:B------:R-:W-:Y:S01]  /*0f00*/  ISETP.GE.AND P0, PT, R27, RZ, PT ;  /* 0x000000ff1b00720c */ /* 0x000fe20003f06270 */
[----:B------:R-:W-:Y:S01]  /*0f10*/  @!P2 IMAD.MOV R30, RZ, RZ, -R30 ;  /* 0x000000ffff1ea224 */ /* 0x000fe200078e0a1e */
[----:B------:R-:W-:Y:S01]  /*0f20*/  IADD3 R27, R24, 0x64, RZ ;  /* 0x00000064181b7810 */ /* 0x000fe20007ffe0ff */
[----:B------:R-:W-:Y:S01]  /*0f30*/  IMAD.MOV.U32 R25, RZ, RZ, R26 ;  /* 0x000000ffff197224 */ /* 0x000fe200078e001a */
[----:B------:R-:W-:Y:S01]  /*0f40*/  ISETP.GT.U32.AND P2, PT, R23, R34, PT ;  /* 0x000000221700720c */ /* 0x000fe20003f44070 */
[----:B------:R-:W-:Y:S01]  /*0f50*/  IMAD.HI.U32 R26, R28, R29, RZ ;  /* 0x0000001d1c1a7227 */ /* 0x000fe200078e00ff */
[----:B------:R-:W-:-:S03]  /*0f60*/  IABS R38, R27 ;  /* 0x0000001b00267213 */ /* 0x000fc60000000000 */
[----:B------:R-:W-:Y:S02]  /*0f70*/  IMAD.MOV R26, RZ, RZ, -R26 ;  /* 0x000000ffff1a7224 */ /* 0x000fe400078e0a1a */
[----:B------:R-:W-:Y:S02]  /*0f80*/  @!P6 IMAD.IADD R32, R32, 0x1, -R23 ;  /* 0x000000012020e824 */ /* 0x000fe400078e0a17 */
[C---:B------:R-:W-:Y:S02]  /*0f90*/  IMAD R26, R23.reuse, R26, R29 ;  /* 0x0000001a171a7224 */ /* 0x040fe400078e021d */
[----:B------:R-:W-:Y:S01]  /*0fa0*/  IMAD.HI.U32 R29, R28, R40, RZ ;  /* 0x000000281c1d7227 */ /* 0x000fe200078e00ff */
[----:B------:R-:W-:-:S03]  /*0fb0*/  ISETP.GT.U32.AND P6, PT, R23, R32, PT ;  /* 0x000000201700720c */ /* 0x000fc60003fc4070 */
[----:B------:R-:W-:Y:S02]  /*0fc0*/  IMAD.MOV R31, RZ, RZ, -R29 ;  /* 0x000000ffff1f7224 */ /* 0x000fe400078e0a1d */
[----:B------:R-:W-:Y:S01]  /*0fd0*/  @!P5 IMAD.MOV R25, RZ, RZ, -R25 ;  /* 0x000000ffff19d224 */ /* 0x000fe200078e0a19 */
[----:B------:R-:W-:Y:S01]  /*0fe0*/  ISETP.GE.AND P5, PT, R27, RZ, PT ;  /* 0x000000ff1b00720c */ /* 0x000fe20003fa6270 */
[----:B------:R-:W-:Y:S02]  /*0ff0*/  IMAD R40, R23, R31, R40 ;  /* 0x0000001f17287224 */ /* 0x000fe400078e0228 */
[----:B------:R-:W-:-:S04]  /*1000*/  IMAD.HI.U32 R27, R28, R38, RZ ;  /* 0x000000261c1b7227 */ /* 0x000fc800078e00ff */
[----:B------:R-:W-:Y:S01]  /*1010*/  @!P6 IMAD.IADD R32, R32, 0x1, -R23 ;  /* 0x000000012020e824 */ /* 0x000fe200078e0a17 */
[C---:B------:R-:W-:Y:S01]  /*1020*/  ISETP.GT.U32.AND P6, PT, R23.reuse, R36, PT ;  /* 0x000000241700720c */ /* 0x040fe20003fc4070 */
[----:B------:R-:W-:Y:S02]  /*1030*/  IMAD.MOV R27, RZ, RZ, -R27 ;  /* 0x000000ffff1b7224 */ /* 0x000fe400078e0a1b */
[----:B------:R-:W-:Y:S01]  /*1040*/  @!P4 IMAD.MOV R32, RZ, RZ, -R32 ;  /* 0x000000ffff20c224 */ /* 0x000fe200078e0a20 */
[C---:B------:R-:W-:Y:S01]  /*1050*/  ISETP.GT.U32.AND P4, PT, R23.reuse, R26, PT ;  /* 0x0000001a1700720c */ /* 0x040fe20003f84070 */
[----:B------:R-:W-:Y:S02]  /*1060*/  @!P2 IMAD.IADD R34, R34, 0x1, -R23 ;  /* 0x000000012222a824 */ /* 0x000fe400078e0a17 */
[C---:B------:R-:W-:Y:S02]  /*1070*/  IMAD R38, R23.reuse, R27, R38 ;  /* 0x0000001b17267224 */ /* 0x040fe400078e0226 */
[----:B------:R-:W-:Y:S01]  /*1080*/  IMAD.HI.U32 R27, R28, R42, RZ ;  /* 0x0000002a1c1b7227 */ /* 0x000fe200078e00ff */
[----:B------:R-:W-:-:S03]  /*1090*/  ISETP.GT.U32.AND P2, PT, R23, R34, PT ;  /* 0x000000221700720c */ /* 0x000fc60003f44070 */
[----:B------:R-:W-:Y:S01]  /*10a0*/  @!P6 IMAD.IADD R36, R36, 0x1, -R23 ;  /* 0x000000012424e824 */ /* 0x000fe200078e0a17 */
[C---:B------:R-:W-:Y:S01]  /*10b0*/  ISETP.GT.U32.AND P6, PT, R23.reuse, R40, PT ;  /* 0x000000281700720c */ /* 0x040fe20003fc4070 */
[----:B------:R-:W-:Y:S02]  /*10c0*/  IMAD.MOV R27, RZ, RZ, -R27 ;  /* 0x000000ffff1b7224 */ /* 0x000fe400078e0a1b */
[----:B------:R-:W-:Y:S01]  /*10d0*/  @!P4 IMAD.IADD R26, R26, 0x1, -R23 ;  /* 0x000000011a1ac824 */ /* 0x000fe200078e0a17 */
[C---:B------:R-:W-:Y:S01]  /*10e0*/  ISETP.GT.U32.AND P4, PT, R23.reuse, R36, PT ;  /* 0x000000241700720c */ /* 0x040fe20003f84070 */
[----:B------:R-:W-:Y:S02]  /*10f0*/  IMAD R42, R23, R27, R42 ;  /* 0x0000001b172a7224 */ /* 0x000fe400078e022a */
[----:B------:R-:W-:-:S04]  /*1100*/  IMAD.HI.U32 R27, R28, R46, RZ ;  /* 0x0000002e1c1b7227 */ /* 0x000fc800078e00ff */
[----:B------:R-:W-:Y:S02]  /*1110*/  IMAD.MOV R27, RZ, RZ, -R27 ;  /* 0x000000ffff1b7224 */ /* 0x000fe400078e0a1b */
[--C-:B------:R-:W-:Y:S02]  /*1120*/  @!P6 IMAD.IADD R40, R40, 0x1, -R23.reuse ;  /* 0x000000012828e824 */ /* 0x100fe400078e0a17 */
[--C-:B------:R-:W-:Y:S01]  /*1130*/  @!P2 IMAD.IADD R34, R34, 0x1, -R23.reuse ;  /* 0x000000012222a824 */ /* 0x100fe200078e0a17 */
[C---:B------:R-:W-:Y:S01]  /*1140*/  ISETP.GT.U32.AND P2, PT, R23.reuse, R38, PT ;  /* 0x000000261700720c */ /* 0x040fe20003f44070 */
[----:B------:R-:W-:Y:S01]  /*1150*/  @!P4 IMAD.IADD R36, R36, 0x1, -R23 ;  /* 0x000000012424c824 */ /* 0x000fe200078e0a17 */
[C---:B------:R-:W-:Y:S01]  /*1160*/  ISETP.GT.U32.AND P6, PT, R23.reuse, R40, PT ;  /* 0x000000281700720c */ /* 0x040fe20003fc4070 */
[C---:B------:R-:W-:Y:S01]  /*1170*/  IMAD R46, R23.reuse, R27, R46 ;  /* 0x0000001b172e7224 */ /* 0x040fe200078e022e */
[----:B------:R-:W-:Y:S01]  /*1180*/  ISETP.GT.U32.AND P4, PT, R23, R42, PT ;  /* 0x0000002a1700720c */ /* 0x000fe20003f84070 */
[----:B------:R-:W-:-:S04]  /*1190*/  IMAD.HI.U32 R29, R28, R44, RZ ;  /* 0x0000002c1c1d7227 */ /* 0x000fc800078e00ff */
[----:B------:R-:W-:Y:S02]  /*11a0*/  IMAD.MOV R29, RZ, RZ, -R29 ;  /* 0x000000ffff1d7224 */ /* 0x000fe400078e0a1d */
[----:B------:R-:W-:Y:S02]  /*11b0*/  @!P1 IMAD.MOV R34, RZ, RZ, -R34 ;  /* 0x000000ffff229224 */ /* 0x000fe400078e0a22 */
[--C-:B------:R-:W-:Y:S01]  /*11c0*/  @!P2 IMAD.IADD R38, R38, 0x1, -R23.reuse ;  /* 0x000000012626a824 */ /* 0x100fe200078e0a17 */
[C---:B------:R-:W-:Y:S01]  /*11d0*/  ISETP.GT.U32.AND P2, PT, R23.reuse, R26, PT ;  /* 0x0000001a1700720c */ /* 0x040fe20003f44070 */
[--C-:B------:R-:W-:Y:S01]  /*11e0*/  @!P6 IMAD.IADD R40, R40, 0x1, -R23.reuse ;  /* 0x000000012828e824 */ /* 0x100fe200078e0a17 */
[C---:B------:R-:W-:Y:S01]  /*11f0*/  ISETP.GT.U32.AND P6, PT, R23.reuse, R46, PT ;  /* 0x0000002e1700720c */ /* 0x040fe20003fc4070 */
[----:B------:R-:W-:Y:S01]  /*1200*/  @!P4 IMAD.IADD R42, R42, 0x1, -R23 ;  /* 0x000000012a2ac824 */ /* 0x000fe200078e0a17 */
[C---:B------:R-:W-:Y:S01]  /*1210*/  ISETP.GT.U32.AND P1, PT, R23.reuse, R38, PT ;  /* 0x000000261700720c */ /* 0x040fe20003f24070 */
[----:B------:R-:W-:Y:S01]  /*1220*/  IMAD R44, R23, R29, R44 ;  /* 0x0000001d172c7224 */ /* 0x000fe200078e022c */
[----:B------:R-:W-:Y:S01]  /*1230*/  ISETP.GE.AND P4, PT, R35, RZ, PT ;  /* 0x000000ff2300720c */ /* 0x000fe20003f86270 */
[----:B------:R-:W-:-:S04]  /*1240*/  IMAD.HI.U32 R29, R28, R50, RZ ;  /* 0x000000321c1d7227 */ /* 0x000fc800078e00ff */
[----:B------:R-:W-:-:S04]  /*1250*/  IMAD.HI.U32 R27, R28, R48, RZ ;  /* 0x000000301c1b7227 */ /* 0x000fc800078e00ff */
[----:B------:R-:W-:Y:S01]  /*1260*/  @!P6 IMAD.IADD R46, R46, 0x1, -R23 ;  /* 0x000000012e2ee824 */ /* 0x000fe200078e0a17 */
[C---:B------:R-:W-:Y:S01]  /*1270*/  ISETP.GT.U32.AND P6, PT, R23.reuse, R42, PT ;  /* 0x0000002a1700720c */ /* 0x040fe20003fc4070 */
[----:B------:R-:W-:Y:S02]  /*1280*/  IMAD.MOV R29, RZ, RZ, -R29 ;  /* 0x000000ffff1d7224 */ /* 0x000fe400078e0a1d */
[----:B------:R-:W-:Y:S02]  /*1290*/  IMAD.MOV R27, RZ, RZ, -R27 ;  /* 0x000000ffff1b7224 */ /* 0x000fe400078e0a1b */
[----:B------:R-:W-:Y:S01]  /*12a0*/  IMAD R50, R23, R29, R50 ;  /* 0x0000001d17327224 */ /* 0x000fe200078e0232 */
[----:B------:R-:W-:Y:S01]  /*12b0*/  IADD3 R29, R24, 0x48, RZ ;  /* 0x00000048181d7810 */ /* 0x000fe20007ffe0ff */
[--C-:B------:R-:W-:Y:S01]  /*12c0*/  @!P1 IMAD.IADD R38, R38, 0x1, -R23.reuse ;  /* 0x0000000126269824 */ /* 0x100fe200078e0a17 */
[----:B------:R-:W-:Y:S01]  /*12d0*/  ISETP.GE.AND P1, PT, R33, RZ, PT ;  /* 0x000000ff2100720c */ /* 0x000fe20003f26270 */
[C---:B------:R-:W-:Y:S01]  /*12e0*/  IMAD R48, R23.reuse, R27, R48 ;  /* 0x0000001b17307224 */ /* 0x040fe200078e0230 */
[----:B------:R-:W-:Y:S01]  /*12f0*/  IADD3 R27, R24, 0x44, RZ ;  /* 0x00000044181b7810 */ /* 0x000fe20007ffe0ff */
[--C-:B------:R-:W-:Y:S01]  /*1300*/  @!P2 IMAD.IADD R26, R26, 0x1, -R23.reuse ;  /* 0x000000011a1aa824 */ /* 0x100fe200078e0a17 */
[----:B------:R-:W-:Y:S01]  /*1310*/  IABS R52, R29 ;  /* 0x0000001d00347213 */ /* 0x000fe20000000000 */
[----:B------:R-:W-:Y:S01]  /*1320*/  @!P6 IMAD.IADD R42, R42, 0x1, -R23 ;  /* 0x000000012a2ae824 */ /* 0x000fe200078e0a17 */
[C---:B------:R-:W-:Y:S01]  /*1330*/  ISETP.GT.U32.AND P6, PT, R23.reuse, R50, PT ;  /* 0x000000321700720c */ /* 0x040fe20003fc4070 */
[----:B------:R-:W-:Y:S01]  /*1340*/  @!P5 IMAD.MOV R38, RZ, RZ, -R38 ;  /* 0x000000ffff26d224 */ /* 0x000fe200078e0a26 */
[C---:B------:R-:W-:Y:S01]  /*1350*/  ISETP.GT.U32.AND P5, PT, R23.reuse, R48, PT ;  /* 0x000000301700720c */ /* 0x040fe20003fa4070 */
[----:B------:R-:W-:Y:S01]  /*1360*/  IMAD.MOV.U32 R31, RZ, RZ, R26 ;  /* 0x000000ffff1f7224 */ /* 0x000fe200078e001a */
[----:B------:R-:W-:Y:S01]  /*1370*/  IABS R54, R27 ;  /* 0x0000001b00367213 */ /* 0x000fe20000000000 */
[----:B------:R-:W-:Y:S01]  /*1380*/  IMAD.HI.U32 R26, R28, R52, RZ ;  /* 0x000000341c1a7227 */ /* 0x000fe200078e00ff */
[C---:B------:R-:W-:Y:S01]  /*1390*/  ISETP.GT.U32.AND P2, PT, R23.reuse, R44, PT ;  /* 0x0000002c1700720c */ /* 0x040fe20003f44070 */
[----:B------:R-:W0:Y:S02]  /*13a0*/  I2F.RP R33, R43 ;  /* 0x0000002b00217306 */ /* 0x000e240000209400 */
[----:B------:R-:W-:Y:S01]  /*13b0*/  @!P0 IMAD.MOV R31, RZ, RZ, -R31 ;  /* 0x000000ffff1f8224 */ /* 0x000fe200078e0a1f */
[----:B------:R-:W-:Y:S01]  /*13c0*/  ISETP.GT.U32.AND P0, PT, R23, R46, PT ;  /* 0x0000002e1700720c */ /* 0x000fe20003f04070 */
[----:B------:R-:W-:Y:S01]  /*13d0*/  @!P1 IMAD.MOV R40, RZ, RZ, -R40 ;  /* 0x000000ffff289224 */ /* 0x000fe200078e0a28 */
[----:B------:R-:W-:Y:S01]  /*13e0*/  ISETP.GE.AND P1, PT, R39, RZ, PT ;  /* 0x000000ff2700720c */ /* 0x000fe20003f26270 */
[----:B------:R-:W-:-:S02]  /*13f0*/  @!P6 IMAD.IADD R50, R50, 0x1, -R23 ;  /* 0x000000013232e824 */ /* 0x000fc400078e0a17 */
[----:B------:R-:W-:Y:S01]  /*1400*/  @!P5 IMAD.IADD R48, R48, 0x1, -R23 ;  /* 0x000000013030d824 */ /* 0x000fe200078e0a17 */
[----:B------:R-:W-:Y:S01]  /*1410*/  ISETP.GE.AND P5, PT, R29, RZ, PT ;  /* 0x000000ff1d00720c */ /* 0x000fe20003fa6270 */
[----:B------:R-:W-:Y:S01]  /*1420*/  IMAD.HI.U32 R29, R28, R54, RZ ;  /* 0x000000361c1d7227 */ /* 0x000fe200078e00ff */
[----:B------:R-:W-:-:S03]  /*1430*/  ISETP.GT.U32.AND P6, PT, R23, R50, PT ;  /* 0x000000321700720c */ /* 0x000fc60003fc4070 */
[----:B------:R-:W-:Y:S02]  /*1440*/  IMAD.MOV R26, RZ, RZ, -R26 ;  /* 0x000000ffff1a7224 */ /* 0x000fe400078e0a1a */
[----:B------:R-:W-:Y:S01]  /*1450*/  @!P0 IMAD.IADD R46, R46, 0x1, -R23 ;  /* 0x000000012e2e8824 */ /* 0x000fe200078e0a17 */
[----:B0-----:R-:W0:Y:S01]  /*1460*/  MUFU.RCP R33, R33 ;  /* 0x0000002100217308 */ /* 0x001e220000001000 */
[----:B------:R-:W-:Y:S01]  /*1470*/  IMAD R52, R23, R26, R52 ;  /* 0x0000001a17347224 */ /* 0x000fe200078e0234 */
[----:B------:R-:W-:Y:S01]  /*1480*/  IADD3 R26, R24, 0x40, RZ ;  /* 0x00000040181a7810 */ /* 0x000fe20007ffe0ff */
[----:B------:R-:W-:Y:S01]  /*1490*/  IMAD.MOV R29, RZ, RZ, -R29 ;  /* 0x000000ffff1d7224 */ /* 0x000fe200078e0a1d */
[----:B------:R-:W-:Y:S01]  /*14a0*/  ISETP.GE.AND P0, PT, R45, RZ, PT ;  /* 0x000000ff2d00720c */ /* 0x000fe20003f06270 */
[----:B------:R-:W-:Y:S01]  /*14b0*/  @!P1 IMAD.MOV R46, RZ, RZ, -R46 ;  /* 0x000000ffff2e9224 */ /* 0x000fe200078e0a2e */
[C---:B------:R-:W-:Y:S01]  /*14c0*/  ISETP.GT.U32.AND P1, PT, R23.reuse, R52, PT ;  /* 0x000000341700720c */ /* 0x040fe20003f24070 */
[----:B------:R-:W-:Y:S01]  /*14d0*/  IMAD R54, R23, R29, R54 ;  /* 0x0000001d17367224 */ /* 0x000fe200078e0236 */
[----:B------:R-:W-:Y:S01]  /*14e0*/  IABS R56, R26 ;  /* 0x0000001a00387213 */ /* 0x000fe20000000000 */
[--C-:B------:R-:W-:Y:S01]  /*14f0*/  @!P2 IMAD.IADD R44, R44, 0x1, -R23.reuse ;  /* 0x000000012c2ca824 */ /* 0x100fe200078e0a17 */
[----:B------:R-:W-:Y:S01]  /*1500*/  ISETP.GE.AND P2, PT, R37, RZ, PT ;  /* 0x000000ff2500720c */ /* 0x000fe20003f46270 */
[----:B------:R-:W-:Y:S01]  /*1510*/  @!P4 IMAD.MOV R42, RZ, RZ, -R42 ;  /* 0x000000ffff2ac224 */ /* 0x000fe200078e0a2a */
[C---:B------:R-:W-:Y:S01]  /*1520*/  ISETP.GT.U32.AND P4, PT, R23.reuse, R48, PT ;  /* 0x000000301700720c */ /* 0x040fe20003f84070 */
[--C-:B------:R-:W-:Y:S01]  /*1530*/  @!P6 IMAD.IADD R50, R50, 0x1, -R23.reuse ;  /* 0x000000013232e824 */ /* 0x100fe200078e0a17 */
[C---:B------:R-:W-:Y:S01]  /*1540*/  ISETP.GT.U32.AND P6, PT, R23.reuse, R54, PT ;  /* 0x000000361700720c */ /* 0x040fe20003fc4070 */
[----:B------:R-:W-:Y:S01]  /*1550*/  @!P3 IMAD.MOV R36, RZ, RZ, -R36 ;  /* 0x000000ffff24b224 */ /* 0x000fe200078e0a24 */
[----:B------:R-:W-:Y:S01]  /*1560*/  ISETP.GT.U32.AND P3, PT, R23, R44, PT ;  /* 0x0000002c1700720c */ /* 0x000fe20003f64070 */
[----:B------:R-:W-:Y:S01]  /*1570*/  @!P0 IMAD.MOV R50, RZ, RZ, -R50 ;  /* 0x000000ffff328224 */ /* 0x000fe200078e0a32 */
[----:B------:R-:W-:Y:S01]  /*1580*/  IADD3 R29, R24, 0x3c, RZ ;  /* 0x0000003c181d7810 */ /* 0x000fe20007ffe0ff */
[----:B------:R-:W-:Y:S01]  /*1590*/  @!P1 IMAD.IADD R52, R52, 0x1, -R23 ;  /* 0x0000000134349824 */ /* 0x000fe200078e0a17 */
[----:B------:R-:W-:Y:S01]  /*15a0*/  IADD3 R37, R24, 0x34, RZ ;  /* 0x0000003418257810 */ /* 0x000fe20007ffe0ff */
[----:B------:R-:W-:Y:S01]  /*15b0*/  IMAD.SHL.U32 R170, R170, 0x20, RZ ;  /* 0x00000020aaaa7824 */ /* 0x000fe200078e00ff */
[----:B------:R-:W-:-:S02]  /*15c0*/  IABS R35, R29 ;  /* 0x0000001d00237213 */ /* 0x000fc40000000000 */
[----:B------:R-:W-:Y:S01]  /*15d0*/  ISETP.GE.AND P1, PT, R29, RZ, PT ;  /* 0x000000ff1d00720c */ /* 0x000fe20003f26270 */
[--C-:B------:R-:W-:Y:S01]  /*15e0*/  @!P4 IMAD.IADD R48, R48, 0x1, -R23.reuse ;  /* 0x000000013030c824 */ /* 0x100fe200078e0a17 */
[----:B------:R-:W-:Y:S01]  /*15f0*/  ISETP.GE.AND P4, PT, R26, RZ, PT ;  /* 0x000000ff1a00720c */ /* 0x000fe20003f86270 */
[--C-:B------:R-:W-:Y:S01]  /*1600*/  @!P6 IMAD.IADD R54, R54, 0x1, -R23.reuse ;  /* 0x000000013636e824 */ /* 0x100fe200078e0a17 */
[----:B------:R-:W-:Y:S01]  /*1610*/  ISETP.GT.U32.AND P6, PT, R23, R52, PT ;  /* 0x000000341700720c */ /* 0x000fe20003fc4070 */
[----:B------:R-:W-:Y:S01]  /*1620*/  @!P3 IMAD.IADD R44, R44, 0x1, -R23 ;  /* 0x000000012c2cb824 */ /* 0x000fe200078e0a17 */
[----:B------:R-:W-:Y:S01]  /*1630*/  ISETP.GE.AND P3, PT, R41, RZ, PT ;  /* 0x000000ff2900720c */ /* 0x000fe20003f66270 */
[----:B------:R-:W-:Y:S01]  /*1640*/  IMAD.HI.U32 R26, R28, R56, RZ ;  /* 0x000000381c1a7227 */ /* 0x000fe200078e00ff */
[----:B------:R-:W-:Y:S02]  /*1650*/  ISETP.GT.U32.AND P0, PT, R23, R54, PT ;  /* 0x000000361700720c */ /* 0x000fe40003f04070 */
[----:B------:R-:W-:Y:S01]  /*1660*/  IABS R41, R37 ;  /* 0x0000002500297213 */ /* 0x000fe20000000000 */
[----:B------:R-:W-:Y:S01]  /*1670*/  @!P2 IMAD.MOV R44, RZ, RZ, -R44 ;  /* 0x000000ffff2ca224 */ /* 0x000fe200078e0a2c */
[----:B------:R-:W-:Y:S01]  /*1680*/  ISETP.GE.AND P2, PT, R27, RZ, PT ;  /* 0x000000ff1b00720c */ /* 0x000fe20003f46270 */
[----:B------:R-:W-:Y:S01]  /*1690*/  IMAD.MOV R26, RZ, RZ, -R26 ;  /* 0x000000ffff1a7224 */ /* 0x000fe200078e0a1a */
[----:B0-----:R-:W-:-:S02]  /*16a0*/  IADD3 R27, R33, 0xffffffe, RZ ;  /* 0x0ffffffe211b7810 */ /* 0x001fc40007ffe0ff */
[C---:B------:R-:W-:Y:S01]  /*16b0*/  IADD3 R33, R24.reuse, 0x38, RZ ;  /* 0x0000003818217810 */ /* 0x040fe20007ffe0ff */
[C---:B------:R-:W-:Y:S01]  /*16c0*/  IMAD R56, R23.reuse, R26, R56 ;  /* 0x0000001a17387224 */ /* 0x040fe200078e0238 */
[----:B------:R-:W-:Y:S01]  /*16d0*/  IADD3 R45, R24, 0x2c, RZ ;  /* 0x0000002c182d7810 */ /* 0x000fe20007ffe0ff */
[--C-:B------:R-:W-:Y:S01]  /*16e0*/  @!P6 IMAD.IADD R52, R52, 0x1, -R23.reuse ;  /* 0x000000013434e824 */ /* 0x100fe200078e0a17 */
[----:B------:R-:W0:Y:S01]  /*16f0*/  F2I.FTZ.U32.TRUNC.NTZ R27, R27 ;  /* 0x0000001b001b7305 */ /* 0x000e22000021f000 */
[----:B------:R-:W-:Y:S01]  /*1700*/  IABS R39, R33 ;  /* 0x0000002100277213 */ /* 0x000fe20000000000 */
[----:B------:R-:W-:Y:S01]  /*1710*/  IMAD.HI.U32 R26, R28, R35, RZ ;  /* 0x000000231c1a7227 */ /* 0x000fe200078e00ff */
[----:B------:R-:W-:Y:S02]  /*1720*/  ISETP.GT.U32.AND P6, PT, R23, R56, PT ;  /* 0x000000381700720c */ /* 0x000fe40003fc4070 */
[----:B------:R-:W-:Y:S01]  /*1730*/  IABS R64, R45 ;  /* 0x0000002d00407213 */ /* 0x000fe20000000000 */
[----:B------:R-:W-:Y:S01]  /*1740*/  @!P0 IMAD.IADD R54, R54, 0x1, -R23 ;  /* 0x0000000136368824 */ /* 0x000fe200078e0a17 */
[----:B------:R-:W-:Y:S01]  /*1750*/  ISETP.GE.AND P0, PT, R37, RZ, PT ;  /* 0x000000ff2500720c */ /* 0x000fe20003f06270 */
[----:B------:R-:W-:-:S04]  /*1760*/  IMAD.HI.U32 R29, R28, R39, RZ ;  /* 0x000000271c1d7227 */ /* 0x000fc800078e00ff */
[----:B------:R-:W-:Y:S02]  /*1770*/  IMAD.MOV R60, RZ, RZ, -R29 ;  /* 0x000000ffff3c7224 */ /* 0x000fe400078e0a1d */
[----:B------:R-:W-:Y:S02]  /*1780*/  @!P5 IMAD.MOV R52, RZ, RZ, -R52 ;  /* 0x000000ffff34d224 */ /* 0x000fe400078e0a34 */
[----:B------:R-:W-:Y:S02]  /*1790*/  @!P6 IMAD.IADD R56, R56, 0x1, -R23 ;  /* 0x000000013838e824 */ /* 0x000fe400078e0a17 */
[----:B0-----:R-:W-:Y:S02]  /*17a0*/  IMAD.MOV R58, RZ, RZ, -R27 ;  /* 0x000000ffff3a7224 */ /* 0x001fe400078e0a1b */
[----:B------:R-:W-:Y:S01]  /*17b0*/  @!P3 IMAD.MOV R48, RZ, RZ, -R48 ;  /* 0x000000ffff30b224 */ /* 0x000fe200078e0a30 */
[----:B------:R-:W-:Y:S01]  /*17c0*/  ISETP.GT.U32.AND P6, PT, R23, R56, PT ;  /* 0x000000381700720c */ /* 0x000fe20003fc4070 */
[----:B------:R-:W-:Y:S01]  /*17d0*/  IMAD R37, R58, R43, RZ ;  /* 0x0000002b3a257224 */ /* 0x000fe200078e02ff */
[----:B------:R-:W-:Y:S01]  /*17e0*/  ISETP.GE.AND P3, PT, R33, RZ, PT ;  /* 0x000000ff2100720c */ /* 0x000fe20003f66270 */
[----:B------:R-:W-:-:S02]  /*17f0*/  IMAD.MOV R58, RZ, RZ, -R26 ;  /* 0x000000ffff3a7224 */ /* 0x000fc400078e0a1a */
[----:B------:R-:W-:Y:S02]  /*1800*/  IMAD.MOV.U32 R26, RZ, RZ, RZ ;  /* 0x000000ffff1a7224 */ /* 0x000fe400078e00ff */
[----:B------:R-:W-:-:S04]  /*1810*/  IMAD.HI.U32 R33, R28, R41, RZ ;  /* 0x000000291c217227 */ /* 0x000fc800078e00ff */
[----:B------:R-:W-:Y:S01]  /*1820*/  IMAD.HI.U32 R37, R27, R37, R26 ;  /* 0x000000251b257227 */ /* 0x000fe200078e001a */
[----:B------:R-:W-:-:S03]  /*1830*/  IADD3 R27, R24, 0x30, RZ ;  /* 0x00000030181b7810 */ /* 0x000fc60007ffe0ff */
[C---:B------:R-:W-:Y:S02]  /*1840*/  IMAD R26, R23.reuse, R58, R35 ;  /* 0x0000003a171a7224 */ /* 0x040fe400078e0223 */
[C---:B------:R-:W-:Y:S01]  /*1850*/  IMAD R58, R23.reuse, R60, R39 ;  /* 0x0000003c173a7224 */ /* 0x040fe200078e0227 */
[----:B------:R-:W-:Y:S01]  /*1860*/  IABS R39, R65 ;  /* 0x0000004100277213 */ /* 0x000fe20000000000 */
[----:B------:R-:W-:Y:S01]  /*1870*/  @!P6 IMAD.IADD R56, R56, 0x1, -R23 ;  /* 0x000000013838e824 */ /* 0x000fe200078e0a17 */
[C---:B------:R-:W-:Y:S01]  /*1880*/  ISETP.GT.U32.AND P5, PT, R23.reuse, R26, PT ;  /* 0x0000001a1700720c */ /* 0x040fe20003fa4070 */
[----:B------:R-:W-:Y:S01]  /*1890*/  IMAD.MOV R62, RZ, RZ, -R33 ;  /* 0x000000ffff3e7224 */ /* 0x000fe200078e0a21 */
[----:B------:R-:W-:Y:S01]  /*18a0*/  ISETP.GT.U32.AND P6, PT, R23, R58, PT ;  /* 0x0000003a1700720c */ /* 0x000fe20003fc4070 */
[----:B------:R-:W-:Y:S01]  /*18b0*/  @!P2 IMAD.MOV R54, RZ, RZ, -R54 ;  /* 0x000000ffff36a224 */ /* 0x000fe200078e0a36 */
[----:B------:R-:W-:Y:S01]  /*18c0*/  ISETP.GE.AND P2, PT, R27, RZ, PT ;  /* 0x000000ff1b00720c */ /* 0x000fe20003f46270 */
[----:B------:R-:W-:Y:S01]  /*18d0*/  IMAD R60, R23, R62, R41 ;  /* 0x0000003e173c7224 */ /* 0x000fe200078e0229 */
[----:B------:R-:W-:Y:S01]  /*18e0*/  IABS R62, R27 ;  /* 0x0000001b003e7213 */ /* 0x000fe20000000000 */
[----:B------:R-:W-:Y:S01]  /*18f0*/  IMAD.HI.U32 R29, R28, R64, RZ ;  /* 0x000000401c1d7227 */ /* 0x000fe200078e00ff */
[----:B------:R-:W-:-:S03]  /*1900*/  IABS R41, R24 ;  /* 0x0000001800297213 */ /* 0x000fc60000000000 */
[----:B------:R-:W-:-:S04]  /*1910*/  IMAD.HI.U32 R27, R28, R62, RZ ;  /* 0x0000003e1c1b7227 */ /* 0x000fc800078e00ff */
[--C-:B------:R-:W-:Y:S02]  /*1920*/  @!P5 IMAD.IADD R26, R26, 0x1, -R23.reuse ;  /* 0x000000011a1ad824 */ /* 0x100fe400078e0a17 */
[----:B------:R-:W-:Y:S02]  /*1930*/  @!P6 IMAD.IADD R58, R58, 0x1, -R23 ;  /* 0x000000013a3ae824 */ /* 0x000fe400078e0a17 */
[----:B------:R-:W-:Y:S01]  /*1940*/  IMAD.MOV R27, RZ, RZ, -R27 ;  /* 0x000000ffff1b7224 */ /* 0x000fe200078e0a1b */
[C---:B------:R-:W-:Y:S01]  /*1950*/  ISETP.GT.U32.AND P5, PT, R23.reuse, R26, PT ;  /* 0x0000001a1700720c */ /* 0x040fe20003fa4070 */
[----:B------:R-:W-:Y:S01]  /*1960*/  IMAD.HI.U32 R33, R28, R66, RZ ;  /* 0x000000421c217227 */ /* 0x000fe200078e00ff */
[----:B------:R-:W-:-:S03]  /*1970*/  ISETP.GT.U32.AND P6, PT, R23, R58, PT ;  /* 0x0000003a1700720c */ /* 0x000fc60003fc4070 */
[C---:B------:R-:W-:Y:S02]  /*1980*/  IMAD R62, R23.reuse, R27, R62 ;  /* 0x0000001b173e7224 */ /* 0x040fe400078e023e */
[----:B------:R-:W-:Y:S02]  /*1990*/  IMAD.MOV R29, RZ, RZ, -R29 ;  /* 0x000000ffff1d7224 */ /* 0x000fe400078e0a1d */
[----:B------:R-:W-:Y:S02]  /*19a0*/  IMAD.MOV R33, RZ, RZ, -R33 ;  /* 0x000000ffff217224 */ /* 0x000fe400078e0a21 */
[C---:B------:R-:W-:Y:S02]  /*19b0*/  IMAD R64, R23.reuse, R29, R64 ;  /* 0x0000001d17407224 */ /* 0x040fe400078e0240 */
[--C-:B------:R-:W-:Y:S01]  /*19c0*/  @!P5 IMAD.IADD R26, R26, 0x1, -R23.reuse ;  /* 0x000000011a1ad824 */ /* 0x100fe200078e0a17 */
[C---:B------:R-:W-:Y:S01]  /*19d0*/  ISETP.GT.U32.AND P5, PT, R23.reuse, R60, PT ;  /* 0x0000003c1700720c */ /* 0x040fe20003fa4070 */
[----:B------:R-:W-:Y:S01]  /*19e0*/  @!P6 IMAD.IADD R58, R58, 0x1, -R23 ;  /* 0x000000013a3ae824 */ /* 0x000fe200078e0a17 */
[C---:B------:R-:W-:Y:S01]  /*19f0*/  ISETP.GT.U32.AND P6, PT, R23.reuse, R62, PT ;  /* 0x0000003e1700720c */ /* 0x040fe20003fc4070 */
[----:B------:R-:W-:-:S02]  /*1a00*/  IMAD R66, R23, R33, R66 ;  /* 0x0000002117427224 */ /* 0x000fc400078e0242 */
[----:B------:R-:W-:-:S04]  /*1a10*/  IMAD.HI.U32 R35, R28, R68, RZ ;  /* 0x000000441c237227 */ /* 0x000fc800078e00ff */
[----:B------:R-:W-:-:S04]  /*1a20*/  IMAD.HI.U32 R27, R28, R70, RZ ;  /* 0x000000461c1b7227 */ /* 0x000fc800078e00ff */
[--C-:B------:R-:W-:Y:S02]  /*1a30*/  @!P5 IMAD.IADD R60, R60, 0x1, -R23.reuse ;  /* 0x000000013c3cd824 */ /* 0x100fe400078e0a17 */
[----:B------:R-:W-:Y:S02]  /*1a40*/  @!P6 IMAD.IADD R62, R62, 0x1, -R23 ;  /* 0x000000013e3ee824 */ /* 0x000fe400078e0a17 */
[----:B------:R-:W-:Y:S01]  /*1a50*/  IMAD.MOV R35, RZ, RZ, -R35 ;  /* 0x000000ffff237224 */ /* 0x000fe200078e0a23 */
[C---:B------:R-:W-:Y:S01]  /*1a60*/  ISETP.GT.U32.AND P5, PT, R23.reuse, R60, PT ;  /* 0x0000003c1700720c */ /* 0x040fe20003fa4070 */
[----:B------:R-:W-:Y:S01]  /*1a70*/  IMAD.MOV R27, RZ, RZ, -R27 ;  /* 0x000000ffff1b7224 */ /* 0x000fe200078e0a1b */
[C---:B------:R-:W-:Y:S01]  /*1a80*/  ISETP.GT.U32.AND P6, PT, R23.reuse, R62, PT ;  /* 0x0000003e1700720c */ /* 0x040fe20003fc4070 */
[C---:B------:R-:W-:Y:S02]  /*1a90*/  IMAD R68, R23.reuse, R35, R68 ;  /* 0x0000002317447224 */ /* 0x040fe400078e0244 */
[----:B------:R-:W-:-:S02]  /*1aa0*/  IMAD R70, R23, R27, R70 ;  /* 0x0000001b17467224 */ /* 0x000fc400078e0246 */
[----:B------:R-:W-:-:S04]  /*1ab0*/  IMAD.HI.U32 R29, R28, R72, RZ ;  /* 0x000000481c1d7227 */ /* 0x000fc800078e00ff */
[----:B------:R-:W-:-:S04]  /*1ac0*/  IMAD.HI.U32 R33, R28, R74, RZ ;  /* 0x0000004a1c217227 */ /* 0x000fc800078e00ff */
[--C-:B------:R-:W-:Y:S01]  /*1ad0*/  @!P5 IMAD.IADD R60, R60, 0x1, -R23.reuse ;  /* 0x000000013c3cd824 */ /* 0x100fe200078e0a17 */
[C---:B------:R-:W-:Y:S01]  /*1ae0*/  ISETP.GT.U32.AND P5, PT, R23.reuse, R64, PT ;  /* 0x000000401700720c */ /* 0x040fe20003fa4070 */
[----:B------:R-:W-:Y:S01]  /*1af0*/  @!P6 IMAD.IADD R62, R62, 0x1, -R23 ;  /* 0x000000013e3ee824 */ /* 0x000fe200078e0a17 */
[C---:B------:R-:W-:Y:S01]  /*1b00*/  ISETP.GT.U32.AND P6, PT, R23.reuse, R66, PT ;  /* 0x000000421700720c */ /* 0x040fe20003fc4070 */
[----:B------:R-:W-:Y:S02]  /*1b10*/  IMAD.MOV R29, RZ, RZ, -R29 ;  /* 0x000000ffff1d7224 */ /* 0x000fe400078e0a1d */
[----:B------:R-:W-:Y:S02]  /*1b20*/  IMAD.MOV R33, RZ, RZ, -R33 ;  /* 0x000000ffff217224 */ /* 0x000fe400078e0a21 */
[C---:B------:R-:W-:Y:S02]  /*1b30*/  IMAD R72, R23.reuse, R29, R72 ;  /* 0x0000001d17487224 */ /* 0x040fe400078e0248 */
[----:B------:R-:W-:-:S02]  /*1b40*/  IMAD R74, R23, R33, R74 ;  /* 0x00000021174a7224 */ /* 0x000fc400078e024a */
[----:B------:R-:W-:-:S04]  /*1b50*/  IMAD.HI.U32 R33, R28, R82, RZ ;  /* 0x000000521c217227 */ /* 0x000fc800078e00ff */
[--C-:B------:R-:W-:Y:S01]  /*1b60*/  @!P5 IMAD.IADD R64, R64, 0x1, -R23.reuse ;  /* 0x000000014040d824 */ /* 0x100fe200078e0a17 */
[C---:B------:R-:W-:Y:S01]  /*1b70*/  ISETP.GT.U32.AND P5, PT, R23.reuse, R68, PT ;  /* 0x000000441700720c */ /* 0x040fe20003fa4070 */
[----:B------:R-:W-:Y:S01]  /*1b80*/  @!P6 IMAD.IADD R66, R66, 0x1, -R23 ;  /* 0x000000014242e824 */ /* 0x000fe200078e0a17 */
[----:B------:R-:W-:Y:S01]  /*1b90*/  ISETP.GT.U32.AND P6, PT, R23, R70, PT ;  /* 0x000000461700720c */ /* 0x000fe20003fc4070 */
[----:B------:R-:W-:Y:S02]  /*1ba0*/  IMAD.MOV R33, RZ, RZ, -R33 ;  /* 0x000000ffff217224 */ /* 0x000fe400078e0a21 */
[----:B------:R-:W-:-:S04]  /*1bb0*/  IMAD.HI.U32 R35, R28, R76, RZ ;  /* 0x0000004c1c237227 */ /* 0x000fc800078e00ff */
[C---:B------:R-:W-:Y:S02]  /*1bc0*/  IMAD R82, R23.reuse, R33, R82 ;  /* 0x0000002117527224 */ /* 0x040fe400078e0252 */
[----:B------:R-:W-:Y:S02]  /*1bd0*/  IMAD.MOV.U32 R33, RZ, RZ, R26 ;  /* 0x000000ffff217224 */ /* 0x000fe400078e001a */
[--C-:B------:R-:W-:Y:S01]  /*1be0*/  @!P5 IMAD.IADD R68, R68, 0x1, -R23.reuse ;  /* 0x000000014444d824 */ /* 0x100fe200078e0a17 */
[C---:B------:R-:W-:Y:S01]  /*1bf0*/  ISETP.GT.U32.AND P5, PT, R23.reuse, R72, PT ;  /* 0x000000481700720c */ /* 0x040fe20003fa4070 */
[----:B------:R-:W-:Y:S01]  /*1c00*/  @!P6 IMAD.IADD R70, R70, 0x1, -R23 ;  /* 0x000000014646e824 */ /* 0x000fe200078e0a17 */
[----:B------:R-:W-:Y:S01]  /*1c10*/  ISETP.GT.U32.AND P6, PT, R23, R74, PT ;  /* 0x0000004a1700720c */ /* 0x000fe20003fc4070 */
[----:B------:R-:W-:-:S04]  /*1c20*/  IMAD.HI.U32 R27, R28, R78, RZ ;  /* 0x0000004e1c1b7227 */ /* 0x000fc800078e00ff */
[----:B------:R-:W-:Y:S01]  /*1c30*/  @!P1 IMAD.MOV R33, RZ, RZ, -R33 ;  /* 0x000000ffff219224 */ /* 0x000fe200078e0a21 */
[C---:B------:R-:W-:Y:S01]  /*1c40*/  ISETP.GT.U32.AND P1, PT, R23.reuse, R68, PT ;  /* 0x000000441700720c */ /* 0x040fe20003f24070 */
[----:B------:R-:W-:Y:S02]  /*1c50*/  IMAD.MOV R35, RZ, RZ, -R35 ;  /* 0x000000ffff237224 */ /* 0x000fe400078e0a23 */
[----:B------:R-:W-:Y:S01]  /*1c60*/  @!P4 IMAD.MOV R56, RZ, RZ, -R56 ;  /* 0x000000ffff38c224 */ /* 0x000fe200078e0a38 */
[C---:B------:R-:W-:Y:S01]  /*1c70*/  ISETP.GT.U32.AND P4, PT, R23.reuse, R64, PT ;  /* 0x000000401700720c */ /* 0x040fe20003f84070 */
[--C-:B------:R-:W-:Y:S01]  /*1c80*/  @!P5 IMAD.IADD R72, R72, 0x1, -R23.reuse ;  /* 0x000000014848d824 */ /* 0x100fe200078e0a17 */
[C---:B------:R-:W-:Y:S01]  /*1c90*/  ISETP.GT.U32.AND P5, PT, R23.reuse, R66, PT ;  /* 0x000000421700720c */ /* 0x040fe20003fa4070 */
[----:B------:R-:W-:Y:S02]  /*1ca0*/  @!P6 IMAD.IADD R74, R74, 0x1, -R23 ;  /* 0x000000014a4ae824 */ /* 0x000fe400078e0a17 */
[----:B------:R-:W-:Y:S01]  /*1cb0*/  @!P0 IMAD.MOV R60, RZ, RZ, -R60 ;  /* 0x000000ffff3c8224 */ /* 0x000fe200078e0a3c */
[C---:B------:R-:W-:Y:S01]  /*1cc0*/  ISETP.GT.U32.AND P6, PT, R23.reuse, R72, PT ;  /* 0x000000481700720c */ /* 0x040fe20003fc4070 */
[----:B------:R-:W-:Y:S01]  /*1cd0*/  IMAD.HI.U32 R29, R28, R80, RZ ;  /* 0x000000501c1d7227 */ /* 0x000fe200078e00ff */
[----:B------:R-:W-:-:S03]  /*1ce0*/  ISETP.GT.U32.AND P0, PT, R23, R74, PT ;  /* 0x0000004a1700720c */ /* 0x000fc60003f04070 */
[----:B------:R-:W-:Y:S02]  /*1cf0*/  IMAD.MOV R27, RZ, RZ, -R27 ;  /* 0x000000ffff1b7224 */ /* 0x000fe400078e0a1b */
[----:B------:R-:W-:Y:S02]  /*1d00*/  IMAD R76, R23, R35, R76 ;  /* 0x00000023174c7224 */ /* 0x000fe400078e024c */
[----:B------:R-:W-:-:S04]  /*1d10*/  IMAD.HI.U32 R35, R28, R39, RZ ;  /* 0x000000271c237227 */ /* 0x000fc800078e00ff */
[----:B------:R-:W-:Y:S02]  /*1d20*/  IMAD.MOV R29, RZ, RZ, -R29 ;  /* 0x000000ffff1d7224 */ /* 0x000fe400078e0a1d */
[C---:B------:R-:W-:Y:S02]  /*1d30*/  IMAD R78, R23.reuse, R27, R78 ;  /* 0x0000001b174e7224 */ /* 0x040fe400078e024e */
[----:B------:R-:W-:Y:S01]  /*1d40*/  @!P3 IMAD.MOV R58, RZ, RZ, -R58 ;  /* 0x000000ffff3ab224 */ /* 0x000fe200078e0a3a */
[C---:B------:R-:W-:Y:S01]  /*1d50*/  ISETP.GT.U32.AND P3, PT, R23.reuse, R70, PT ;  /* 0x000000461700720c */ /* 0x040fe20003f64070 */
[----:B------:R-:W-:Y:S02]  /*1d60*/  IMAD R80, R23, R29, R80 ;  /* 0x0000001d17507224 */ /* 0x000fe400078e0250 */
[----:B------:R-:W-:Y:S02]  /*1d70*/  IMAD.MOV R84, RZ, RZ, -R35 ;  /* 0x000000ffff547224 */ /* 0x000fe400078e0a23 */
[----:B------:R-:W-:-:S04]  /*1d80*/  IMAD.HI.U32 R27, R28, R41, RZ ;  /* 0x000000291c1b7227 */ /* 0x000fc800078e00ff */
[----:B------:R-:W-:Y:S01]  /*1d90*/  @!P5 IMAD.IADD R66, R66, 0x1, -R23 ;  /* 0x000000014242d824 */ /* 0x000fe200078e0a17 */
[C---:B------:R-:W-:Y:S01]  /*1da0*/  ISETP.GT.U32.AND P5, PT, R23.reuse, R78, PT ;  /* 0x0000004e1700720c */ /* 0x040fe20003fa4070 */
[C---:B------:R-:W-:Y:S02]  /*1db0*/  IMAD R28, R23.reuse, R84, R39 ;  /* 0x00000054171c7224 */ /* 0x040fe400078e0227 */
[----:B------:R-:W-:Y:S01]  /*1dc0*/  @!P1 IMAD.IADD R68, R68, 0x1, -R23 ;  /* 0x0000000144449824 */ /* 0x000fe200078e0a17 */
[C---:B------:R-:W-:Y:S01]  /*1dd0*/  ISETP.GT.U32.AND P1, PT, R23.reuse, R80, PT ;  /* 0x000000501700720c */ /* 0x040fe20003f24070 */
[----:B------:R-:W-:Y:S02]  /*1de0*/  IMAD.MOV R84, RZ, RZ, -R27 ;  /* 0x000000ffff547224 */ /* 0x000fe400078e0a1b */
[--C-:B------:R-:W-:Y:S01]  /*1df0*/  @!P4 IMAD.IADD R64, R64, 0x1, -R23.reuse ;  /* 0x000000014040c824 */ /* 0x100fe200078e0a17 */
[----:B------:R-:W-:Y:S01]  /*1e00*/  ISETP.GT.U32.AND P4, PT, R23, R76, PT ;  /* 0x0000004c1700720c */ /* 0x000fe20003f84070 */
[----:B------:R-:W-:Y:S01]  /*1e10*/  @!P0 IMAD.IADD R74, R74, 0x1, -R23 ;  /* 0x000000014a4a8824 */ /* 0x000fe200078e0a17 */
[----:B------:R-:W-:Y:S01]  /*1e20*/  ISETP.GE.AND P0, PT, R45, RZ, PT ;  /* 0x000000ff2d00720c */ /* 0x000fe20003f06270 */
[----:B------:R-:W-:-:S02]  /*1e30*/  IMAD R84, R23, R84, R41 ;  /* 0x0000005417547224 */ /* 0x000fc400078e0229 */
[--C-:B------:R-:W-:Y:S01]  /*1e40*/  @!P6 IMAD.IADD R72, R72, 0x1, -R23.reuse ;  /* 0x000000014848e824 */ /* 0x100fe200078e0a17 */
[C---:B------:R-:W-:Y:S01]  /*1e50*/  ISETP.GT.U32.AND P6, PT, R23.reuse, R82, PT ;  /* 0x000000521700720c */ /* 0x040fe20003fc4070 */
[--C-:B------:R-:W-:Y:S01]  /*1e60*/  @!P3 IMAD.IADD R70, R70, 0x1, -R23.reuse ;  /* 0x000000014646b824 */ /* 0x100fe200078e0a17 */
[----:B------:R-:W-:Y:S01]  /*1e70*/  ISETP.GT.U32.AND P3, PT, R23, R84, PT ;  /* 0x000000541700720c */ /* 0x000fe20003f64070 */
[--C-:B------:R-:W-:Y:S01]  /*1e80*/  @!P5 IMAD.IADD R78, R78, 0x1, -R23.reuse ;  /* 0x000000014e4ed824 */ /* 0x100fe200078e0a17 */
[----:B------:R-:W-:Y:S01]  /*1e90*/  ISETP.GE.AND P5, PT, R47, RZ, PT ;  /* 0x000000ff2f00720c */ /* 0x000fe20003fa6270 */
[--C-:B------:R-:W-:Y:S01]  /*1ea0*/  @!P1 IMAD.IADD R80, R80, 0x1, -R23.reuse ;  /* 0x0000000150509824 */ /* 0x100fe200078e0a17 */
[----:B------:R-:W-:Y:S01]  /*1eb0*/  ISETP.GE.AND P1, PT, R49, RZ, PT ;  /* 0x000000ff3100720c */ /* 0x000fe20003f26270 */
[--C-:B------:R-:W-:Y:S01]  /*1ec0*/  @!P4 IMAD.IADD R76, R76, 0x1, -R23.reuse ;  /* 0x000000014c4cc824 */ /* 0x100fe200078e0a17 */
[C---:B------:R-:W-:Y:S01]  /*1ed0*/  ISETP.GT.U32.AND P4, PT, R23.reuse, R28, PT ;  /* 0x0000001c1700720c */ /* 0x040fe20003f84070 */
[----:B------:R-:W-:Y:S01]  /*1ee0*/  @!P0 IMAD.MOV R64, RZ, RZ, -R64 ;  /* 0x000000ffff408224 */ /* 0x000fe200078e0a40 */
[C---:B------:R-:W-:Y:S01]  /*1ef0*/  ISETP.GT.U32.AND P0, PT, R23.reuse, R78, PT ;  /* 0x0000004e1700720c */ /* 0x040fe20003f04070 */
[----:B------:R-:W-:Y:S01]  /*1f00*/  @!P2 IMAD.MOV R62, RZ, RZ, -R62 ;  /* 0x000000ffff3ea224 */ /* 0x000fe200078e0a3e */
[----:B------:R-:W-:Y:S01]  /*1f10*/  ISETP.GT.U32.AND P2, PT, R23, R76, PT ;  /* 0x0000004c1700720c */ /* 0x000fe20003f44070 */
[----:B------:R-:W-:Y:S01]  /*1f20*/  @!P6 IMAD.IADD R82, R82, 0x1, -R23 ;  /* 0x000000015252e824 */ /* 0x000fe200078e0a17 */
[----:B------:R-:W-:Y:S01]  /*1f30*/  ISETP.GE.AND P6, PT, R53, RZ, PT ;  /* 0x000000ff3500720c */ /* 0x000fe20003fc6270 */
[----:B------:R-:W-:-:S04]  /*1f40*/  IMAD.HI.U32 R37, R37, R122, RZ ;  /* 0x0000007a25257227 */ /* 0x000fc800078e00ff */
[----:B------:R-:W-:Y:S01]  /*1f50*/  @!P3 IMAD.IADD R84, R84, 0x1, -R23 ;  /* 0x000000015454b824 */ /* 0x000fe200078e0a17 */
[----:B------:R-:W-:Y:S01]  /*1f60*/  ISETP.GE.AND P3, PT, R51, RZ, PT ;  /* 0x000000ff3300720c */ /* 0x000fe20003f66270 */
[----:B------:R-:W-:Y:S02]  /*1f70*/  IMAD.MOV R37, RZ, RZ, -R37 ;  /* 0x000000ffff257224 */ /* 0x000fe400078e0a25 */
[----:B------:R-:W-:Y:S01]  /*1f80*/  @!P1 IMAD.MOV R68, RZ, RZ, -R68 ;  /* 0x000000ffff449224 */ /* 0x000fe200078e0a44 */
[C---:B------:R-:W-:Y:S01]  /*1f90*/  ISETP.GT.U32.AND P1, PT, R23.reuse, R84, PT ;  /* 0x000000541700720c */ /* 0x040fe20003f24070 */
[--C-:B------:R-:W-:Y:S01]  /*1fa0*/  @!P4 IMAD.IADD R28, R28, 0x1, -R23.reuse ;  /* 0x000000011c1cc824 */ /* 0x100fe200078e0a17 */
[----:B------:R-:W-:Y:S01]  /*1fb0*/  ISETP.GT.U32.AND P4, PT, R23, R80, PT ;  /* 0x000000501700720c */ /* 0x000fe20003f84070 */
[----:B------:R-:W-:Y:S01]  /*1fc0*/  @!P0 IMAD.IADD R78, R78, 0x1, -R23 ;  /* 0x000000014e4e8824 */ /* 0x000fe200078e0a17 */
[----:B------:R-:W-:Y:S01]  /*1fd0*/  ISETP.GE.AND P0, PT, R55, RZ, PT ;  /* 0x000000ff3700720c */ /* 0x000fe20003f06270 */
[----:B------:R-:W-:-:S02]  /*1fe0*/  IMAD R122, R43, R37, R122 ;  /* 0x000000252b7a7224 */ /* 0x000fc400078e027a */
[----:B------:R-:W-:Y:S01]  /*1ff0*/  @!P6 IMAD.MOV R72, RZ, RZ, -R72 ;  /* 0x000000ffff48e224 */ /* 0x000fe200078e0a48 */
[----:B------:R-:W-:Y:S01]  /*2000*/  ISETP.GT.U32.AND P6, PT, R23, R28, PT ;  /* 0x0000001c1700720c */ /* 0x000fe20003fc4070 */
[--C-:B------:R-:W-:Y:S01]  /*2010*/  @!P2 IMAD.IADD R76, R76, 0x1, -R23.reuse ;  /* 0x000000014c4ca824 */ /* 0x100fe200078e0a17 */
[----:B------:R-:W-:Y:S01]  /*2020*/  ISETP.GT.U32.AND P2, PT, R43, R122, PT ;  /* 0x0000007a2b00720c */ /* 0x000fe20003f44070 */
[----:B------:R-:W-:Y:S01]  /*2030*/  @!P3 IMAD.MOV R70, RZ, RZ, -R70 ;  /* 0x000000ffff46b224 */ /* 0x000fe200078e0a46 */
[----:B------:R-:W-:Y:S01]  /*2040*/  ISETP.GT.U32.AND P3, PT, R23, R82, PT ;  /* 0x000000521700720c */ /* 0x000fe20003f64070 */
[--C-:B------:R-:W-:Y:S01]  /*2050*/  @!P1 IMAD.IADD R84, R84, 0x1, -R23.reuse ;  /* 0x0000000154549824 */ /* 0x100fe200078e0a17 */
[----:B------:R-:W-:Y:S01]  /*2060*/  ISETP.GE.AND P1, PT, R59, RZ, PT ;  /* 0x000000ff3b00720c */ /* 0x000fe20003f26270 */
[----:B------:R-:W-:Y:S01]  /*2070*/  @!P5 IMAD.MOV R66, RZ, RZ, -R66 ;  /* 0x000000ffff42d224 */ /* 0x000fe200078e0a42 */
[----:B------:R-:W-:Y:S01]  /*2080*/  ISETP.GE.AND P5, PT, R24, RZ, PT ;  /* 0x000000ff1800720c */ /* 0x000fe20003fa6270 */
[----:B------:R-:W-:Y:S01]  /*2090*/  @!P0 IMAD.MOV R74, RZ, RZ, -R74 ;  /* 0x000000ffff4a8224 */ /* 0x000fe200078e0a4a */
[----:B------:R-:W-:Y:S01]  /*20a0*/  ISETP.GE.AND P0, PT, R65, RZ, PT ;  /* 0x000000ff4100720c */ /* 0x000fe20003f06270 */
[----:B------:R-:W-:Y:S01]  /*20b0*/  @!P4 IMAD.IADD R80, R80, 0x1, -R23 ;  /* 0x000000015050c824 */ /* 0x000fe200078e0a17 */
[----:B------:R-:W-:Y:S01]  /*20c0*/  SHF.R.S32.HI R24, RZ, 0x1f, R21 ;  /* 0x0000001fff187819 */ /* 0x000fe20000011415 */
[----:B------:R-:W-:Y:S01]  /*20d0*/  @!P6 IMAD.IADD R28, R28, 0x1, -R23 ;  /* 0x000000011c1ce824 */ /* 0x000fe200078e0a17 */
[----:B------:R-:W-:Y:S01]  /*20e0*/  LOP3.LUT P6, RZ, R0, 0x40, RZ, 0xc0, !PT ;  /* 0x0000004000ff7812 */ /* 0x000fe200078cc0ff */
[----:B------:R-:W-:Y:S01]  /*20f0*/  @!P2 IMAD.IADD R122, R122, 0x1, -R43 ;  /* 0x000000017a7aa824 */ /* 0x000fe200078e0a2b */
[----:B------:R-:W-:Y:S01]  /*2100*/  LEA.HI R179, R24, R21, RZ, 0x5 ;  /* 0x0000001518b37211 */ /* 0x000fe200078f28ff */
[----:B------:R-:W-:Y:S01]  /*2110*/  @!P3 IMAD.IADD R82, R82, 0x1, -R23 ;  /* 0x000000015252b824 */ /* 0x000fe200078e0a17 */
[C---:B------:R-:W-:Y:S01]  /*2120*/  LOP3.LUT R24, R0.reuse, 0x7, RZ, 0xc0, !PT ;  /* 0x0000000700187812 */ /* 0x040fe200078ec0ff */
[----:B------:R-:W-:Y:S01]  /*2130*/  IMAD.MOV.U32 R35, RZ, RZ, R28 ;  /* 0x000000ffff237224 */ /* 0x000fe200078e001c */
[----:B------:R-:W-:Y:S01]  /*2140*/  SEL R23, RZ, 0x90, !P6 ;  /* 0x00000090ff177807 */ /* 0x000fe20007000000 */
[----:B------:R-:W-:Y:S01]  /*2150*/  IMAD.SHL.U32 R26, R0, 0x2, RZ ;  /* 0x00000002001a7824 */ /* 0x000fe200078e00ff */
[----:B------:R-:W-:Y:S01]  /*2160*/  ISETP.GE.AND P4, PT, R57, RZ, PT ;  /* 0x000000ff3900720c */ /* 0x000fe20003f86270 */
[----:B------:R-:W-:Y:S01]  /*2170*/  IMAD R27, R24, 0x90, RZ ;  /* 0x00000090181b7824 */ /* 0x000fe200078e02ff */
[----:B------:R-:W-:Y:S01]  /*2180*/  ISETP.GT.U32.AND P6, PT, R43, R122, PT ;  /* 0x0000007a2b00720c */ /* 0x000fe20003fc4070 */
[----:B------:R-:W-:Y:S01]  /*2190*/  IMAD.SHL.U32 R21, R0, 0x8, RZ ;  /* 0x0000000800157824 */ /* 0x000fe200078e00ff */
[----:B------:R-:W-:Y:S01]  /*21a0*/  ISETP.GE.AND P3, PT, R61, RZ, PT ;  /* 0x000000ff3d00720c */ /* 0x000fe20003f66270 */
[----:B------:R-:W-:Y:S01]  /*21b0*/  @!P1 IMAD.MOV R78, RZ, RZ, -R78 ;  /* 0x000000ffff4e9224 */ /* 0x000fe200078e0a4e */
[----:B------:R-:W-:Y:S01]  /*21c0*/  ISETP.GE.AND P1, PT, R20, RZ, PT ;  /* 0x000000ff1400720c */ /* 0x000fe20003f26270 */
[----:B------:R-:W-:Y:S01]  /*21d0*/  @!P0 IMAD.MOV R35, RZ, RZ, -R35 ;  /* 0x000000ffff238224 */ /* 0x000fe200078e0a23 */
[----:B------:R-:W-:Y:S01]  /*21e0*/  ISETP.NE.AND P0, PT, RZ, c[0x0][0x178], PT ;  /* 0x00005e00ff007a0c */ /* 0x000fe20003f05270 */
[----:B------:R-:W-:Y:S01]  /*21f0*/  IMAD R29, R24, 0x4, R3 ;  /* 0x00000004181d7824 */ /* 0x000fe200078e0203 */
[----:B------:R-:W-:Y:S01]  /*2200*/  LOP3.LUT R27, R27, 0x10, R26, 0x78, !PT ;  /* 0x000000101b1b7812 */ /* 0x000fe200078e781a */
[----:B------:R-:W-:Y:S01]  /*2210*/  IMAD.SHL.U32 R24, R0, 0x40, RZ ;  /* 0x0000004000187824 */ /* 0x000fe200078e00ff */
[----:B------:R-:W-:Y:S01]  /*2220*/  ISETP.GE.AND P2, PT, R63, RZ, PT ;  /* 0x000000ff3f00720c */ /* 0x000fe20003f46270 */
[----:B------:R-:W-:Y:S01]  /*2230*/  @!P4 IMAD.MOV R76, RZ, RZ, -R76 ;  /* 0x000000ffff4cc224 */ /* 0x000fe200078e0a4c */
[----:B------:R-:W-:Y:S01]  /*2240*/  LOP3.LUT R26, R21, 0x30, R26, 0x48, !PT ;  /* 0x00000030151a7812 */ /* 0x000fe200078e481a */
[----:B------:R-:W-:Y:S01]  /*2250*/  @!P6 IMAD.IADD R122, R122, 0x1, -R43 ;  /* 0x000000017a7ae824 */ /* 0x000fe200078e0a2b */
[----:B------:R-:W-:Y:S01]  /*2260*/  LOP3.LUT R22, R23, R22, RZ, 0x3c, !PT ;  /* 0x0000001617167212 */ /* 0x000fe200078e3cff */
[----:B------:R-:W-:Y:S01]  /*2270*/  @!P3 IMAD.MOV R80, RZ, RZ, -R80 ;  /* 0x000000ffff50b224 */ /* 0x000fe200078e0a50 */
[----:B------:R-:W-:Y:S01]  /*2280*/  ISETP.NE.AND P4, PT, RZ, c[0x0][0x17c], PT ;  /* 0x00005f00ff007a0c */ /* 0x000fe20003f85270 */
[----:B------:R-:W-:Y:S01]  /*2290*/  IMAD.U32 R23, R29, 0x10, R26 ;  /* 0x000000101d177824 */ /* 0x000fe200078e001a */
[----:B------:R-:W-:Y:S01]  /*22a0*/  LOP3.LUT R26, RZ, c[0x0][0x17c], RZ, 0x33, !PT ;  /* 0x00005f00ff1a7a12 */ /* 0x000fe200078e33ff */
[----:B------:R-:W-:Y:S01]  /*22b0*/  @!P1 IMAD.MOV R122, RZ, RZ, -R122 ;  /* 0x000000ffff7a9224 */ /* 0x000fe200078e0a7a */
[----:B------:R-:W-:Y:S01]  /*22c0*/  LOP3.LUT R24, R27, 0x400, R24, 0xf8, !PT ;  /* 0x000004001b187812 */ /* 0x000fe200078ef818 */
[----:B------:R-:W-:Y:S01]  /*22d0*/  @!P5 IMAD.MOV R84, RZ, RZ, -R84 ;  /* 0x000000ffff54d224 */ /* 0x000fe200078e0a54 */
[C---:B------:R-:W-:Y:S01]  /*22e0*/  SEL R27, R26.reuse, R25, !P4 ;  /* 0x000000191a1b7207 */ /* 0x040fe20006000000 */
[----:B------:R-:W-:Y:S01]  /*22f0*/  @!P2 IMAD.MOV R82, RZ, RZ, -R82 ;  /* 0x000000ffff52a224 */ /* 0x000fe200078e0a52 */
[----:B------:R-:W-:-:S02]  /*2300*/  SEL R30, R26, R30, !P4 ;  /* 0x0000001e1a1e7207 */ /* 0x000fc40006000000 */
[C---:B------:R-:W-:Y:S01]  /*2310*/  SEL R28, R26.reuse, R32, !P4 ;  /* 0x000000201a1c7207 */ /* 0x040fe20006000000 */
[----:B------:R-:W-:Y:S01]  /*2320*/  IMAD R27, R27, c[0x0][0x190], RZ ;  /* 0x000064001b1b7a24 */ /* 0x000fe200078e02ff */
[----:B------:R-:W-:Y:S01]  /*2330*/  SEL R29, R26, R34, !P4 ;  /* 0x000000221a1d7207 */ /* 0x000fe20006000000 */
[----:B------:R-:W-:Y:S01]  /*2340*/  IMAD R30, R30, c[0x0][0x190], RZ ;  /* 0x000064001e1e7a24 */ /* 0x000fe200078e02ff */
[----:B------:R-:W-:Y:S01]  /*2350*/  @!P0 LOP3.LUT R122, RZ, c[0x0][0x178], RZ, 0x33, !PT ;  /* 0x00005e00ff7a8a12 */ /* 0x000fe200078e33ff */
[----:B------:R-:W-:Y:S01]  /*2360*/  IMAD R28, R28, c[0x0][0x190], RZ ;  /* 0x000064001c1c7a24 */ /* 0x000fe200078e02ff */
[C---:B------:R-:W-:Y:S01]  /*2370*/  SEL R36, R26.reuse, R36, !P4 ;  /* 0x000000241a247207 */ /* 0x040fe20006000000 */
[----:B------:R-:W-:Y:S01]  /*2380*/  IMAD R29, R29, c[0x0][0x190], RZ ;  /* 0x000064001d1d7a24 */ /* 0x000fe200078e02ff */
[----:B------:R-:W-:Y:S01]  /*2390*/  SEL R31, R26, R31, !P4 ;  /* 0x0000001f1a1f7207 */ /* 0x000fe20006000000 */
[----:B------:R-:W-:Y:S01]  /*23a0*/  IMAD R122, R122, c[0x0][0x184], RZ ;  /* 0x000061007a7a7a24 */ /* 0x000fe200078e02ff */
[----:B------:R-:W-:Y:S01]  /*23b0*/  SEL R38, R26, R38, !P4 ;  /* 0x000000261a267207 */ /* 0x000fe20006000000 */
[----:B------:R-:W-:Y:S01]  /*23c0*/  IMAD R36, R36, c[0x0][0x190], RZ ;  /* 0x0000640024247a24 */ /* 0x000fe200078e02ff */
[C---:B------:R-:W-:Y:S01]  /*23d0*/  SEL R40, R26.reuse, R40, !P4 ;  /* 0x000000281a287207 */ /* 0x040fe20006000000 */
[----:B------:R-:W-:Y:S01]  /*23e0*/  IMAD R31, R31, c[0x0][0x190], RZ ;  /* 0x000064001f1f7a24 */ /* 0x000fe200078e02ff */
[----:B------:R-:W-:Y:S01]  /*23f0*/  SEL R42, R26, R42, !P4 ;  /* 0x0000002a1a2a7207 */ /* 0x000fe20006000000 */
        /* <DEDUP_REMOVED lines=23> */
[C---:B------:R-:W-:Y:S01]  /*2570*/  SEL R43, R26.reuse, R64, !P4 ;  /* 0x000000401a2b7207 */ /* 0x040fe20006000000 */
        /* <DEDUP_REMOVED lines=21> */
[----:B------:R-:W-:Y:S01]  /*26d0*/  SEL R26, R26, R84, !P4 ;  /* 0x000000541a1a7207 */ /* 0x000fe20006000000 */
[----:B------:R-:W-:Y:S01]  /*26e0*/  IMAD R123, R120, c[0x0][0x190], RZ ;  /* 0x00006400787b7a24 */ /* 0x000fe200078e02ff */
[----:B------:R-:W-:Y:S01]  /*26f0*/  LEA R204, P1, R122, c[0x0][0x160], 0x1 ;  /* 0x000058007acc7a11 */ /* 0x000fe200078208ff */
[----:B------:R-:W-:Y:S01]  /*2700*/  IMAD R129, R121, c[0x0][0x190], RZ ;  /* 0x0000640079817a24 */ /* 0x000fe200078e02ff */
[----:B------:R-:W-:Y:S01]  /*2710*/  LEA R220, P2, R27, c[0x0][0x168], 0x1 ;  /* 0x00005a001bdc7a11 */ /* 0x000fe200078408ff */
[----:B------:R-:W-:Y:S01]  /*2720*/  IMAD R26, R26, c[0x0][0x190], RZ ;  /* 0x000064001a1a7a24 */ /* 0x000fe200078e02ff */
[----:B------:R-:W-:Y:S01]  /*2730*/  LEA R218, P3, R30, c[0x0][0x168], 0x1 ;  /* 0x00005a001eda7a11 */ /* 0x000fe200078608ff */
[----:B------:R-:W-:Y:S01]  /*2740*/  CS2R R84, SRZ ;  /* 0x0000000000547805 */ /* 0x000fe2000001ff00 */
        /* <DEDUP_REMOVED lines=8> */
[----:B------:R-:W-:Y:S01]  /*27d0*/  LEA.HI.X.SX32 R205, R122, c[0x0][0x164], 0x1, P1 ;  /* 0x000059007acd7a11 */ /* 0x000fe200008f0eff */
        /* <DEDUP_REMOVED lines=19> */
[----:B------:R-:W-:-:S02]  /*2910*/  LEA.HI.X.SX32 R213, R36, c[0x0][0x16c], 0x1, P6 ;  /* 0x00005b0024d57a11 */ /* 0x000fc400030f0eff */
[----:B------:R-:W-:Y:S02]  /*2920*/  LEA.HI.X.SX32 R211, R31, c[0x0][0x16c], 0x1, P0 ;  /* 0x00005b001fd37a11 */ /* 0x000fe400000f0eff */
[----:B------:R-:W-:Y:S02]  /*2930*/  LEA R196, P6, R48, c[0x0][0x168], 0x1 ;  /* 0x00005a0030c47a11 */ /* 0x000fe400078c08ff */
[----:B------:R-:W-:Y:S02]  /*2940*/  LEA R194, P0, R50, c[0x0][0x168], 0x1 ;  /* 0x00005a0032c27a11 */ /* 0x000fe400078008ff */
[----:B------:R-:W-:Y:S02]  /*2950*/  LEA.HI.X.SX32 R209, R38, c[0x0][0x16c], 0x1, P1 ;  /* 0x00005b0026d17a11 */ /* 0x000fe400008f0eff */
[----:B------:R-:W-:Y:S02]  /*2960*/  LEA.HI.X.SX32 R207, R40, c[0x0][0x16c], 0x1, P2 ;  /* 0x00005b0028cf7a11 */ /* 0x000fe400010f0eff */
[----:B------:R-:W-:-:S02]  /*2970*/  LEA.HI.X.SX32 R203, R42, c[0x0][0x16c], 0x1, P3 ;  /* 0x00005b002acb7a11 */ /* 0x000fc400018f0eff */
[----:B------:R-:W-:Y:S02]  /*2980*/  LEA.HI.X.SX32 R201, R44, c[0x0][0x16c], 0x1, P4 ;  /* 0x00005b002cc97a11 */ /* 0x000fe400020f0eff */
[----:B------:R-:W-:Y:S02]  /*2990*/  LEA.HI.X.SX32 R199, R46, c[0x0][0x16c], 0x1, P5 ;  /* 0x00005b002ec77a11 */ /* 0x000fe400028f0eff */
[----:B------:R-:W-:Y:S02]  /*29a0*/  LEA R192, P1, R52, c[0x0][0x168], 0x1 ;  /* 0x00005a0034c07a11 */ /* 0x000fe400078208ff */
[----:B------:R-:W-:Y:S02]  /*29b0*/  LEA R190, P2, R54, c[0x0][0x168], 0x1 ;  /* 0x00005a0036be7a11 */ /* 0x000fe400078408ff */
[----:B------:R-:W-:Y:S02]  /*29c0*/  LEA R188, P3, R56, c[0x0][0x168], 0x1 ;  /* 0x00005a0038bc7a11 */ /* 0x000fe400078608ff */
[----:B------:R-:W-:-:S02]  /*29d0*/  LEA R186, P4, R37, c[0x0][0x168], 0x1 ;  /* 0x00005a0025ba7a11 */ /* 0x000fc400078808ff */
[----:B------:R-:W-:Y:S02]  /*29e0*/  LEA R184, P5, R58, c[0x0][0x168], 0x1 ;  /* 0x00005a003ab87a11 */ /* 0x000fe400078a08ff */
[----:B------:R-:W-:Y:S02]  /*29f0*/  LEA.HI.X.SX32 R197, R48, c[0x0][0x16c], 0x1, P6 ;  /* 0x00005b0030c57a11 */ /* 0x000fe400030f0eff */
[----:B------:R-:W-:Y:S02]  /*2a00*/  LEA.HI.X.SX32 R195, R50, c[0x0][0x16c], 0x1, P0 ;  /* 0x00005b0032c37a11 */ /* 0x000fe400000f0eff */
[----:B------:R-:W-:Y:S02]  /*2a10*/  LEA R182, P6, R39, c[0x0][0x168], 0x1 ;  /* 0x00005a0027b67a11 */ /* 0x000fe400078c08ff */
[----:B------:R-:W-:Y:S02]  /*2a20*/  LEA R180, P0, R41, c[0x0][0x168], 0x1 ;  /* 0x00005a0029b47a11 */ /* 0x000fe400078008ff */
[----:B------:R-:W-:-:S02]  /*2a30*/  LEA.HI.X.SX32 R193, R52, c[0x0][0x16c], 0x1, P1 ;  /* 0x00005b0034c17a11 */ /* 0x000fc400008f0eff */
[----:B------:R-:W-:Y:S02]  /*2a40*/  LEA.HI.X.SX32 R191, R54, c[0x0][0x16c], 0x1, P2 ;  /* 0x00005b0036bf7a11 */ /* 0x000fe400010f0eff */
[----:B------:R-:W-:Y:S02]  /*2a50*/  LEA.HI.X.SX32 R189, R56, c[0x0][0x16c], 0x1, P3 ;  /* 0x00005b0038bd7a11 */ /* 0x000fe400018f0eff */
[----:B------:R-:W-:Y:S02]  /*2a60*/  LEA.HI.X.SX32 R187, R37, c[0x0][0x16c], 0x1, P4 ;  /* 0x00005b0025bb7a11 */ /* 0x000fe400020f0eff */
[----:B------:R-:W-:Y:S02]  /*2a70*/  LEA.HI.X.SX32 R185, R58, c[0x0][0x16c], 0x1, P5 ;  /* 0x00005b003ab97a11 */ /* 0x000fe400028f0eff */
[----:B------:R-:W-:Y:S02]  /*2a80*/  LEA R48, P1, R43, c[0x0][0x168], 0x1 ;  /* 0x00005a002b307a11 */ /* 0x000fe400078208ff */
[----:B------:R-:W-:-:S02]  /*2a90*/  LEA R152, P2, R45, c[0x0][0x168], 0x1 ;  /* 0x00005a002d987a11 */ /* 0x000fc400078408ff */
[----:B------:R-:W-:Y:S02]  /*2aa0*/  LEA R50, P3, R47, c[0x0][0x168], 0x1 ;  /* 0x00005a002f327a11 */ /* 0x000fe400078608ff */
[----:B------:R-:W-:Y:S02]  /*2ab0*/  LEA R138, P4, R49, c[0x0][0x168], 0x1 ;  /* 0x00005a00318a7a11 */ /* 0x000fe400078808ff */
[----:B------:R-:W-:Y:S02]  /*2ac0*/  LEA R140, P5, R51, c[0x0][0x168], 0x1 ;  /* 0x00005a00338c7a11 */ /* 0x000fe400078a08ff */
[----:B------:R-:W-:Y:S02]  /*2ad0*/  LEA.HI.X.SX32 R183, R39, c[0x0][0x16c], 0x1, P6 ;  /* 0x00005b0027b77a11 */ /* 0x000fe400030f0eff */
[----:B------:R-:W-:Y:S02]  /*2ae0*/  LEA.HI.X.SX32 R181, R41, c[0x0][0x16c], 0x1, P0 ;  /* 0x00005b0029b57a11 */ /* 0x000fe400000f0eff */
[----:B------:R-:W-:-:S02]  /*2af0*/  LOP3.LUT R25, R0, 0x1f, RZ, 0xc0, !PT ;  /* 0x0000001f00197812 */ /* 0x000fc400078ec0ff */
[----:B------:R-:W-:Y:S02]  /*2b00*/  LEA.HI.X.SX32 R39, R43, c[0x0][0x16c], 0x1, P1 ;  /* 0x00005b002b277a11 */ /* 0x000fe400008f0eff */
[----:B------:R-:W-:Y:S01]  /*2b10*/  LEA.HI.X.SX32 R153, R45, c[0x0][0x16c], 0x1, P2 ;  /* 0x00005b002d997a11 */ /* 0x000fe200010f0eff */
[----:B------:R-:W-:Y:S01]  /*2b20*/  IMAD R173, R25, c[0x0][0x18c], RZ ;  /* 0x0000630019ad7a24 */ /* 0x000fe200078e02ff */
[----:B------:R-:W-:Y:S02]  /*2b30*/  LEA.HI.X.SX32 R41, R47, c[0x0][0x16c], 0x1, P3 ;  /* 0x00005b002f297a11 */ /* 0x000fe400018f0eff */
[----:B------:R-:W-:Y:S02]  /*2b40*/  LEA.HI.X.SX32 R139, R49, c[0x0][0x16c], 0x1, P4 ;  /* 0x00005b00318b7a11 */ /* 0x000fe400020f0eff */
[----:B------:R-:W-:Y:S02]  /*2b50*/  LEA.HI.X.SX32 R141, R51, c[0x0][0x16c], 0x1, P5 ;  /* 0x00005b00338d7a11 */ /* 0x000fe400028f0eff */
[----:B------:R-:W-:-:S02]  /*2b60*/  LEA R142, P6, R53, c[0x0][0x168], 0x1 ;  /* 0x00005a00358e7a11 */ /* 0x000fc400078c08ff */
[----:B------:R-:W-:Y:S02]  /*2b70*/  LEA R148, P0, R55, c[0x0][0x168], 0x1 ;  /* 0x00005a0037947a11 */ /* 0x000fe400078008ff */
[----:B------:R-:W-:Y:S02]  /*2b80*/  LEA R43, P1, R57, c[0x0][0x168], 0x1 ;  /* 0x00005a00392b7a11 */ /* 0x000fe400078208ff */
[----:B------:R-:W-:Y:S02]  /*2b90*/  LEA R120, P2, R59, c[0x0][0x168], 0x1 ;  /* 0x00005a003b787a11 */ /* 0x000fe400078408ff */
[----:B------:R-:W-:Y:S02]  /*2ba0*/  LEA R122, P3, R123, c[0x0][0x168], 0x1 ;  /* 0x00005a007b7a7a11 */ /* 0x000fe400078608ff */
[----:B------:R-:W-:Y:S02]  /*2bb0*/  LEA R128, P4, R129, c[0x0][0x168], 0x1 ;  /* 0x00005a0081807a11 */ /* 0x000fe400078808ff */
[----:B------:R-:W-:-:S02]  /*2bc0*/  LEA R130, P5, R26, c[0x0][0x168], 0x1 ;  /* 0x00005a001a827a11 */ /* 0x000fc400078a08ff */
[----:B------:R-:W-:Y:S02]  /*2bd0*/  SHF.R.S32.HI R179, RZ, 0x5, R179 ;  /* 0x00000005ffb37819 */ /* 0x000fe400000114b3 */
[C---:B------:R-:W-:Y:S02]  /*2be0*/  LOP3.LUT R172, R22.reuse, 0x20, RZ, 0x3c, !PT ;  /* 0x0000002016ac7812 */ /* 0x040fe400078e3cff */
[C---:B------:R-:W-:Y:S02]  /*2bf0*/  LOP3.LUT R174, R22.reuse, 0x40, RZ, 0x3c, !PT ;  /* 0x0000004016ae7812 */ /* 0x040fe400078e3cff */
[----:B------:R-:W-:Y:S02]  /*2c00*/  LOP3.LUT R175, R22, 0x60, RZ, 0x3c, !PT ;  /* 0x0000006016af7812 */ /* 0x000fe400078e3cff */
[C---:B------:R-:W-:Y:S02]  /*2c10*/  LOP3.LUT R176, R24.reuse, 0x20, RZ, 0x3c, !PT ;  /* 0x0000002018b07812 */ /* 0x040fe400078e3cff */
[----:B------:R-:W-:-:S02]  /*2c20*/  LOP3.LUT R177, R24, 0x40, RZ, 0x3c, !PT ;  /* 0x0000004018b17812 */ /* 0x000fc400078e3cff */
[----:B------:R-:W-:Y:S02]  /*2c30*/  LOP3.LUT R178, R24, 0x60, RZ, 0x3c, !PT ;  /* 0x0000006018b27812 */ /* 0x000fe400078e3cff */
[----:B------:R-:W-:Y:S02]  /*2c40*/  LEA.HI.X.SX32 R143, R53, c[0x0][0x16c], 0x1, P6 ;  /* 0x00005b00358f7a11 */ /* 0x000fe400030f0eff */
[----:B------:R-:W-:Y:S02]  /*2c50*/  LEA.HI.X.SX32 R149, R55, c[0x0][0x16c], 0x1, P0 ;  /* 0x00005b0037957a11 */ /* 0x000fe400000f0eff */
[----:B------:R-:W-:Y:S02]  /*2c60*/  LEA.HI.X.SX32 R46, R57, c[0x0][0x16c], 0x1, P1 ;  /* 0x00005b00392e7a11 */ /* 0x000fe400008f0eff */
[----:B------:R-:W-:Y:S02]  /*2c70*/  LEA.HI.X.SX32 R121, R59, c[0x0][0x16c], 0x1, P2 ;  /* 0x00005b003b797a11 */ /* 0x000fe400010f0eff */
[----:B------:R-:W-:-:S02]  /*2c80*/  LEA.HI.X.SX32 R123, R123, c[0x0][0x16c], 0x1, P3 ;  /* 0x00005b007b7b7a11 */ /* 0x000fc400018f0eff */
[----:B------:R-:W-:Y:S02]  /*2c90*/  LEA.HI.X.SX32 R129, R129, c[0x0][0x16c], 0x1, P4 ;  /* 0x00005b0081817a11 */ /* 0x000fe400020f0eff */
[----:B------:R-:W-:Y:S02]  /*2ca0*/  LEA.HI.X.SX32 R131, R26, c[0x0][0x16c], 0x1, P5 ;  /* 0x00005b001a837a11 */ /* 0x000fe400028f0eff */
.L_x_3:
[----:B------:R-:W-:Y:S01]  /*2cb0*/  ISETP.GE.AND P0, PT, R2, UR4, PT ;  /* 0x0000000402007c0c */ /* 0x000fe2000bf06270 */
[----:B------:R-:W-:Y:S01]  /*2cc0*/  IMAD.WIDE R30, R154, 0x2, R204 ;  /* 0x000000029a1e7825 */ /* 0x000fe200078e02cc */
[----:B------:R-:W-:Y:S02]  /*2cd0*/  PRMT R51, RZ, 0x7610, R51 ;  /* 0x00007610ff337816 */ /* 0x000fe40000000033 */
[----:B------:R-:W-:Y:S02]  /*2ce0*/  ISETP.GE.AND P1, PT, R4, UR4, PT ;  /* 0x0000000404007c0c */ /* 0x000fe4000bf26270 */
[----:B------:R-:W-:Y:S02]  /*2cf0*/  ISETP.GE.AND P2, PT, R5, UR4, PT ;  /* 0x0000000405007c0c */ /* 0x000fe4000bf46270 */
[----:B------:R-:W-:-:S02]  /*2d00*/  ISETP.GE.AND P3, PT, R7, UR4, PT ;  /* 0x0000000407007c0c */ /* 0x000fc4000bf66270 */
[----:B------:R-:W-:-:S03]  /*2d10*/  ISETP.GE.AND P4, PT, R8, UR4, PT ;  /* 0x0000000408007c0c */ /* 0x000fc6000bf86270 */
[----:B------:R0:W2:Y:S01]  /*2d20*/  @!P0 LDG.E.U16 R51, [R30.64] ;  /* 0x000000061e338981 */ /* 0x0000a2000c1e1500 */
[----:B------:R-:W-:Y:S01]  /*2d30*/  ISETP.GE.AND P0, PT, R6, UR4, PT ;  /* 0x0000000406007c0c */ /* 0x000fe2000bf06270 */
[----:B------:R-:W-:Y:S01]  /*2d40*/  IMAD.WIDE R26, R169, 0x2, R204 ;  /* 0x00000002a91a7825 */ /* 0x000fe200078e02cc */
[----:B------:R-:W-:Y:S02]  /*2d50*/  PRMT R47, RZ, 0x7610, R47 ;  /* 0x00007610ff2f7816 */ /* 0x000fe4000000002f */
[----:B------:R-:W-:Y:S01]  /*2d60*/  PRMT R237, RZ, 0x7610, R237 ;  /* 0x00007610ffed7816 */ /* 0x000fe200000000ed */
[----:B------:R-:W-:Y:S01]  /*2d70*/  IMAD.WIDE R28, R168, 0x2, R204 ;  /* 0x00000002a81c7825 */ /* 0x000fe200078e02cc */
[----:B------:R-:W-:Y:S02]  /*2d80*/  PRMT R44, RZ, 0x7610, R44 ;  /* 0x00007610ff2c7816 */ /* 0x000fe4000000002c */
[----:B------:R-:W-:Y:S01]  /*2d90*/  PRMT R53, RZ, 0x7610, R53 ;  /* 0x00007610ff357816 */ /* 0x000fe20000000035 */
[----:B0-----:R-:W-:Y:S01]  /*2da0*/  IMAD.WIDE R30, R167, 0x2, R204 ;  /* 0x00000002a71e7825 */ /* 0x001fe200078e02cc */
[----:B------:R-:W-:Y:S01]  /*2db0*/  PRMT R49, RZ, 0x7610, R49 ;  /* 0x00007610ff317816 */ /* 0x000fe20000000031 */
[----:B------:R0:W3:Y:S02]  /*2dc0*/  @!P1 LDG.E.U16 R47, [R26.64] ;  /* 0x000000061a2f9981 */ /* 0x0000e4000c1e1500 */
[----:B------:R-:W-:-:S04]  /*2dd0*/  IMAD.WIDE R36, R166, 0x2, R204 ;  /* 0x00000002a6247825 */ /* 0x000fc800078e02cc */
[----:B------:R-:W-:Y:S01]  /*2de0*/  IMAD.WIDE R56, R165, 0x2, R204 ;  /* 0x00000002a5387825 */ /* 0x000fe200078e02cc */
[----:B------:R1:W4:Y:S01]  /*2df0*/  @!P2 LDG.E.U16 R237, [R28.64] ;  /* 0x000000061ceda981 */ /* 0x000322000c1e1500 */
[----:B------:R-:W-:Y:S02]  /*2e00*/  ISETP.GE.AND P1, PT, R10, UR4, PT ;  /* 0x000000040a007c0c */ /* 0x000fe4000bf26270 */
[----:B------:R-:W-:Y:S01]  /*2e10*/  ISETP.GE.AND P2, PT, R11, UR4, PT ;  /* 0x000000040b007c0c */ /* 0x000fe2000bf46270 */
[----:B------:R5:W3:Y:S01]  /*2e20*/  @!P0 LDG.E.U16 R44, [R30.64] ;  /* 0x000000061e2c8981 */ /* 0x000ae2000c1e1500 */
[----:B------:R-:W-:-:S03]  /*2e30*/  ISETP.GE.AND P0, PT, R9, UR4, PT ;  /* 0x0000000409007c0c */ /* 0x000fc6000bf06270 */
[----:B------:R1:W3:Y:S01]  /*2e40*/  @!P3 LDG.E.U16 R53, [R36.64] ;  /* 0x000000062435b981 */ /* 0x0002e2000c1e1500 */
[----:B------:R-:W-:-:S03]  /*2e50*/  ISETP.GE.AND P3, PT, R12, UR4, PT ;  /* 0x000000040c007c0c */ /* 0x000fc6000bf66270 */
[----:B------:R5:W4:Y:S01]  /*2e60*/  @!P4 LDG.E.U16 R49, [R56.64] ;  /* 0x000000063831c981 */ /* 0x000b22000c1e1500 */
[----:B------:R-:W-:Y:S01]  /*2e70*/  ISETP.GE.AND P4, PT, R13, UR4, PT ;  /* 0x000000040d007c0c */ /* 0x000fe2000bf86270 */
[----:B0-----:R-:W-:Y:S01]  /*2e80*/  IMAD.WIDE R26, R164, 0x2, R204 ;  /* 0x00000002a41a7825 */ /* 0x001fe200078e02cc */
[----:B------:R-:W-:Y:S02]  /*2e90*/  PRMT R235, RZ, 0x7610, R235 ;  /* 0x00007610ffeb7816 */ /* 0x000fe400000000eb */
[----:B------:R-:W-:Y:S01]  /*2ea0*/  PRMT R42, RZ, 0x7610, R42 ;  /* 0x00007610ff2a7816 */ /* 0x000fe2000000002a */
[----:B-1----:R-:W-:Y:S01]  /*2eb0*/  IMAD.WIDE R28, R163, 0x2, R204 ;  /* 0x00000002a31c7825 */ /* 0x002fe200078e02cc */
[----:B------:R-:W-:Y:S02]  /*2ec0*/  PRMT R55, RZ, 0x7610, R55 ;  /* 0x00007610ff377816 */ /* 0x000fe40000000037 */
[----:B------:R-:W-:Y:S01]  /*2ed0*/  PRMT R241, RZ, 0x7610, R241 ;  /* 0x00007610fff17816 */ /* 0x000fe200000000f1 */
[----:B-----5:R-:W-:Y:S01]  /*2ee0*/  IMAD.WIDE R30, R162, 0x2, R204 ;  /* 0x00000002a21e7825 */ /* 0x020fe200078e02cc */
[----:B------:R-:W-:Y:S01]  /*2ef0*/  PRMT R233, RZ, 0x7610, R233 ;  /* 0x00007610ffe97816 */ /* 0x000fe200000000e9 */
[----:B------:R0:W5:Y:S02]  /*2f00*/  @!P0 LDG.E.U16 R235, [R26.64] ;  /* 0x000000061aeb8981 */ /* 0x000164000c1e1500 */
[----:B------:R-:W-:-:S04]  /*2f10*/  IMAD.WIDE R36, R161, 0x2, R204 ;  /* 0x00000002a1247825 */ /* 0x000fc800078e02cc */
[----:B------:R-:W-:Y:S01]  /*2f20*/  IMAD.WIDE R56, R160, 0x2, R204 ;  /* 0x00000002a0387825 */ /* 0x000fe200078e02cc */
[----:B------:R1:W4:Y:S01]  /*2f30*/  @!P1 LDG.E.U16 R42, [R28.64] ;  /* 0x000000061c2a9981 */ /* 0x000322000c1e1500 */
[----:B------:R-:W-:Y:S02]  /*2f40*/  ISETP.GE.AND P0, PT, R14, UR4, PT ;  /* 0x000000040e007c0c */ /* 0x000fe4000bf06270 */
[----:B------:R-:W-:Y:S01]  /*2f50*/  ISETP.GE.AND P1, PT, R15, UR4, PT ;  /* 0x000000040f007c0c */ /* 0x000fe2000bf26270 */
[----:B------:R0:W4:Y:S01]  /*2f60*/  @!P2 LDG.E.U16 R55, [R30.64] ;  /* 0x000000061e37a981 */ /* 0x000122000c1e1500 */
[----:B------:R-:W-:-:S03]  /*2f70*/  ISETP.GE.AND P2, PT, R16, UR4, PT ;  /* 0x0000000410007c0c */ /* 0x000fc6000bf46270 */
[----:B------:R1:W5:Y:S01]  /*2f80*/  @!P3 LDG.E.U16 R241, [R36.64] ;  /* 0x0000000624f1b981 */ /* 0x000362000c1e1500 */
[----:B------:R-:W-:-:S03]  /*2f90*/  ISETP.GE.AND P3, PT, R17, UR4, PT ;  /* 0x0000000411007c0c */ /* 0x000fc6000bf66270 */
[----:B------:R1:W5:Y:S01]  /*2fa0*/  @!P4 LDG.E.U16 R233, [R56.64] ;  /* 0x0000000638e9c981 */ /* 0x000362000c1e1500 */
[----:B------:R-:W-:Y:S01]  /*2fb0*/  ISETP.GE.AND P4, PT, R18, UR4, PT ;  /* 0x0000000412007c0c */ /* 0x000fe2000bf86270 */
[----:B0-----:R-:W-:Y:S01]  /*2fc0*/  IMAD.WIDE R26, R159, 0x2, R204 ;  /* 0x000000029f1a7825 */ /* 0x001fe200078e02cc */
[----:B------:R-:W-:Y:S02]  /*2fd0*/  PRMT R40, RZ, 0x7610, R40 ;  /* 0x00007610ff287816 */ /* 0x000fe40000000028 */
[----:B------:R-:W-:Y:S01]  /*2fe0*/  PRMT R45, RZ, 0x7610, R45 ;  /* 0x00007610ff2d7816 */ /* 0x000fe2000000002d */
[----:B-1----:R-:W-:Y:S01]  /*2ff0*/  IMAD.WIDE R28, R158, 0x2, R204 ;  /* 0x000000029e1c7825 */ /* 0x002fe200078e02cc */
[----:B------:R-:W-:Y:S02]  /*3000*/  PRMT R239, RZ, 0x7610, R239 ;  /* 0x00007610ffef7816 */ /* 0x000fe400000000ef */
[----:B------:R-:W-:Y:S01]  /*3010*/  PRMT R231, RZ, 0x7610, R231 ;  /* 0x00007610ffe77816 */ /* 0x000fe200000000e7 */
[----:B------:R-:W-:Y:S01]  /*3020*/  IMAD.WIDE R30, R157, 0x2, R204 ;  /* 0x000000029d1e7825 */ /* 0x000fe200078e02cc */
[----:B------:R-:W-:Y:S01]  /*3030*/  PRMT R38, RZ, 0x7610, R38 ;  /* 0x00007610ff267816 */ /* 0x000fe20000000026 */
[----:B------:R0:W5:Y:S02]  /*3040*/  @!P0 LDG.E.U16 R40, [R26.64] ;  /* 0x000000061a288981 */ /* 0x000164000c1e1500 */
[----:B------:R-:W-:-:S02]  /*3050*/  IMAD.WIDE R36, R156, 0x2, R204 ;  /* 0x000000029c247825 */ /* 0x000fc400078e02cc */
[----:B------:R1:W5:Y:S02]  /*3060*/  @!P1 LDG.E.U16 R45, [R28.64] ;  /* 0x000000061c2d9981 */ /* 0x000364000c1e1500 */
[----:B------:R-:W-:Y:S02]  /*3070*/  IMAD.WIDE R56, R155, 0x2, R204 ;  /* 0x000000029b387825 */ /* 0x000fe400078e02cc */
[----:B------:R0:W5:Y:S04]  /*3080*/  @!P2 LDG.E.U16 R239, [R30.64] ;  /* 0x000000061eefa981 */ /* 0x000168000c1e1500 */
[----:B------:R0:W5:Y:S04]  /*3090*/  @!P3 LDG.E.U16 R231, [R36.64] ;  /* 0x0000000624e7b981 */ /* 0x000168000c1e1500 */
[----:B------:R1:W5:Y:S04]  /*30a0*/  @!P4 LDG.E.U16 R38, [R56.64] ;  /* 0x000000063826c981 */ /* 0x000368000c1e1500 */
[----:B------:R-:W-:Y:S01]  /*30b0*/  BAR.SYNC.DEFER_BLOCKING 0x0 ;  /* 0x0000000000007b1d */ /* 0x000fe20000010000 */
[----:B------:R-:W-:Y:S01]  /*30c0*/  ISETP.GE.AND P0, PT, R25, UR4, PT ;  /* 0x0000000419007c0c */ /* 0x000fe2000bf06270 */
[----:B0-----:R-:W-:-:S02]  /*30d0*/  IMAD.MOV.U32 R26, RZ, RZ, R43 ;  /* 0x000000ffff1a7224 */ /* 0x001fc400078e002b */
[----:B------:R-:W-:Y:S01]  /*30e0*/  IMAD.MOV.U32 R27, RZ, RZ, R46 ;  /* 0x000000ffff1b7224 */ /* 0x000fe200078e002e */
[----:B------:R-:W-:-:S03]  /*30f0*/  PRMT R225, RZ, 0x7610, R225 ;  /* 0x00007610ffe17816 */ /* 0x000fc600000000e1 */
[----:B------:R-:W-:Y:S01]  /*3100*/  IMAD.WIDE R136, R173, 0x2, R26 ;  /* 0x00000002ad887825 */ /* 0x000fe200078e021a */
[----:B------:R-:W-:-:S03]  /*3110*/  PRMT R227, RZ, 0x7610, R227 ;  /* 0x00007610ffe37816 */ /* 0x000fc600000000e3 */
[C---:B------:R-:W-:Y:S01]  /*3120*/  IMAD.WIDE R36, R173.reuse, 0x2, R122 ;  /* 0x00000002ad247825 */ /* 0x040fe200078e027a */
[----:B------:R-:W-:Y:S02]  /*3130*/  PRMT R59, RZ, 0x7610, R59 ;  /* 0x00007610ff3b7816 */ /* 0x000fe4000000003b */
[----:B------:R-:W-:Y:S01]  /*3140*/  PRMT R133, RZ, 0x7610, R133 ;  /* 0x00007610ff857816 */ /* 0x000fe20000000085 */
[C---:B-1----:R-:W-:Y:S01]  /*3150*/  IMAD.WIDE R56, R173.reuse, 0x2, R120 ;  /* 0x00000002ad387825 */ /* 0x042fe200078e0278 */
[----:B------:R-:W-:Y:S01]  /*3160*/  PRMT R229, RZ, 0x7610, R229 ;  /* 0x00007610ffe57816 */ /* 0x000fe200000000e5 */
[----:B------:R0:W5:Y:S01]  /*3170*/  @!P0 LDG.E.U16 R225, [R136.64] ;  /* 0x0000000688e18981 */ /* 0x000162000c1e1500 */
[----:B------:R-:W-:Y:S01]  /*3180*/  PRMT R135, RZ, 0x7610, R135 ;  /* 0x00007610ff877816 */ /* 0x000fe20000000087 */
[C---:B------:R-:W-:Y:S01]  /*3190*/  IMAD.WIDE R28, R173.reuse, 0x2, R130 ;  /* 0x00000002ad1c7825 */ /* 0x040fe200078e0282 */
[----:B------:R-:W-:Y:S01]  /*31a0*/  PRMT R125, RZ, 0x7610, R125 ;  /* 0x00007610ff7d7816 */ /* 0x000fe2000000007d */
[----:B------:R1:W5:Y:S02]  /*31b0*/  @!P0 LDG.E.U16 R227, [R36.64] ;  /* 0x0000000624e38981 */ /* 0x000364000c1e1500 */
[----:B------:R-:W-:Y:S01]  /*31c0*/  IMAD.WIDE R30, R173, 0x2, R128 ;  /* 0x00000002ad1e7825 */ /* 0x000fe200078e0280 */
[----:B------:R-:W-:Y:S01]  /*31d0*/  PRMT R147, RZ, 0x7610, R147 ;  /* 0x00007610ff937816 */ /* 0x000fe20000000093 */
[----:B------:R1:W5:Y:S02]  /*31e0*/  @!P0 LDG.E.U16 R133, [R56.64] ;  /* 0x0000000638858981 */ /* 0x000364000c1e1500 */
[----:B0-----:R-:W-:-:S02]  /*31f0*/  IMAD.MOV.U32 R136, RZ, RZ, R50 ;  /* 0x000000ffff887224 */ /* 0x001fc400078e0032 */
[----:B------:R-:W-:Y:S01]  /*3200*/  IMAD.MOV.U32 R137, RZ, RZ, R41 ;  /* 0x000000ffff897224 */ /* 0x000fe200078e0029 */
[----:B------:R0:W5:Y:S01]  /*3210*/  @!P0 LDG.E.U16 R229, [R28.64] ;  /* 0x000000061ce58981 */ /* 0x000162000c1e1500 */
[C---:B-1----:R-:W-:Y:S01]  /*3220*/  IMAD.WIDE R36, R173.reuse, 0x2, R140 ;  /* 0x00000002ad247825 */ /* 0x042fe200078e028c */
[----:B------:R-:W-:Y:S02]  /*3230*/  PRMT R127, RZ, 0x7610, R127 ;  /* 0x00007610ff7f7816 */ /* 0x000fe4000000007f */
[----:B------:R1:W5:Y:S01]  /*3240*/  @!P0 LDG.E.U16 R135, [R30.64] ;  /* 0x000000061e878981 */ /* 0x000362000c1e1500 */
[C---:B------:R-:W-:Y:S01]  /*3250*/  IMAD.WIDE R150, R173.reuse, 0x2, R136 ;  /* 0x00000002ad967825 */ /* 0x040fe200078e0288 */
[----:B------:R-:W-:Y:S02]  /*3260*/  PRMT R223, RZ, 0x7610, R223 ;  /* 0x00007610ffdf7816 */ /* 0x000fe400000000df */
[----:B------:R1:W5:Y:S01]  /*3270*/  @!P0 LDG.E.U16 R125, [R36.64] ;  /* 0x00000006247d8981 */ /* 0x000362000c1e1500 */
[----:B------:R-:W-:Y:S01]  /*3280*/  IMAD.WIDE R144, R173, 0x2, R138 ;  /* 0x00000002ad907825 */ /* 0x000fe200078e028a */
[----:B------:R-:W-:-:S02]  /*3290*/  PRMT R57, RZ, 0x7610, R57 ;  /* 0x00007610ff397816 */ /* 0x000fc40000000039 */
[----:B------:R1:W5:Y:S01]  /*32a0*/  @!P0 LDG.E.U16 R59, [R150.64] ;  /* 0x00000006963b8981 */ /* 0x000362000c1e1500 */
[----:B0-----:R-:W-:-:S04]  /*32b0*/  IMAD.WIDE R28, R173, 0x2, R148 ;  /* 0x00000002ad1c7825 */ /* 0x001fc800078e0294 */
[C---:B------:R-:W-:Y:S01]  /*32c0*/  IMAD.WIDE R242, R173.reuse, 0x2, R182 ;  /* 0x00000002adf27825 */ /* 0x040fe200078e02b6 */
[----:B------:R0:W5:Y:S03]  /*32d0*/  @!P0 LDG.E.U16 R147, [R144.64] ;  /* 0x0000000690938981 */ /* 0x000166000c1e1500 */
[--C-:B-1----:R-:W-:Y:S01]  /*32e0*/  IMAD.MOV.U32 R151, RZ, RZ, R39.reuse ;  /* 0x000000ffff977224 */ /* 0x102fe200078e0027 */
[----:B------:R-:W-:Y:S01]  /*32f0*/  PRMT R39, RZ, 0x7610, R39 ;  /* 0x00007610ff277816 */ /* 0x000fe20000000027 */
[C---:B------:R-:W-:Y:S01]  /*3300*/  IMAD.WIDE R30, R173.reuse, 0x2, R142 ;  /* 0x00000002ad1e7825 */ /* 0x040fe200078e028e */
[----:B------:R1:W5:Y:S03]  /*3310*/  @!P0 LDG.E.U16 R127, [R28.64] ;  /* 0x000000061c7f8981 */ /* 0x000366000c1e1500 */
[C---:B------:R-:W-:Y:S01]  /*3320*/  IMAD.WIDE R36, R173.reuse, 0x2, R180 ;  /* 0x00000002ad247825 */ /* 0x040fe200078e02b4 */
[----:B------:R0:W5:Y:S03]  /*3330*/  @!P0 LDG.E.U16 R223, [R30.64] ;  /* 0x000000061edf8981 */ /* 0x000166000c1e1500 */
[----:B------:R-:W-:Y:S01]  /*3340*/  IMAD.MOV.U32 R150, RZ, RZ, R48 ;  /* 0x000000ffff967224 */ /* 0x000fe200078e0030 */
[----:B------:R-:W-:Y:S01]  /*3350*/  PRMT R43, RZ, 0x7610, R43 ;  /* 0x00007610ff2b7816 */ /* 0x000fe2000000002b */
[----:B------:R0:W5:Y:S01]  /*3360*/  @!P0 LDG.E.U16 R39, [R36.64] ;  /* 0x0000000624278981 */ /* 0x000162000c1e1500 */
[----:B------:R-:W-:Y:S01]  /*3370*/  PRMT R41, RZ, 0x7610, R41 ;  /* 0x00007610ff297816 */ /* 0x000fe20000000029 */
[C---:B-1----:R-:W-:Y:S01]  /*3380*/  IMAD.WIDE R28, R173.reuse, 0x2, R152 ;  /* 0x00000002ad1c7825 */ /* 0x042fe200078e0298 */
[----:B0-----:R-:W-:Y:S01]  /*3390*/  PRMT R145, RZ, 0x7610, R145 ;  /* 0x00007610ff917816 */ /* 0x001fe20000000091 */
[----:B------:R0:W5:Y:S01]  /*33a0*/  @!P0 LDG.E.U16 R57, [R242.64] ;  /* 0x00000006f2398981 */ /* 0x000162000c1e1500 */
[----:B------:R-:W-:Y:S01]  /*33b0*/  PRMT R249, RZ, 0x7610, R249 ;  /* 0x00007610fff97816 */ /* 0x000fe200000000f9 */
[C---:B------:R-:W-:Y:S01]  /*33c0*/  IMAD.WIDE R30, R173.reuse, 0x2, R150 ;  /* 0x00000002ad1e7825 */ /* 0x040fe200078e0296 */
[----:B------:R-:W-:Y:S01]  /*33d0*/  PRMT R46, RZ, 0x7610, R46 ;  /* 0x00007610ff2e7816 */ /* 0x000fe2000000002e */
[----:B------:R1:W5:Y:S02]  /*33e0*/  @!P0 LDG.E.U16 R43, [R28.64] ;  /* 0x000000061c2b8981 */ /* 0x000364000c1e1500 */
[C---:B------:R-:W-:Y:S01]  /*33f0*/  IMAD.WIDE R244, R173.reuse, 0x2, R184 ;  /* 0x00000002adf47825 */ /* 0x040fe200078e02b8 */
[----:B------:R-:W-:Y:S01]  /*3400*/  PRMT R251, RZ, 0x7610, R251 ;  /* 0x00007610fffb7816 */ /* 0x000fe200000000fb */
[----:B------:R1:W5:Y:S02]  /*3410*/  @!P0 LDG.E.U16 R41, [R30.64] ;  /* 0x000000061e298981 */ /* 0x000364000c1e1500 */
[C---:B------:R-:W-:Y:S01]  /*3420*/  IMAD.WIDE R36, R173.reuse, 0x2, R190 ;  /* 0x00000002ad247825 */ /* 0x040fe200078e02be */
[----:B------:R-:W-:Y:S01]  /*3430*/  PRMT R48, RZ, 0x7610, R48 ;  /* 0x00007610ff307816 */ /* 0x000fe20000000030 */
[----:B------:R1:W5:Y:S02]  /*3440*/  @!P0 LDG.E.U16 R145, [R244.64] ;  /* 0x00000006f4918981 */ /* 0x000364000c1e1500 */
[C---:B0-----:R-:W-:Y:S01]  /*3450*/  IMAD.WIDE R242, R173.reuse, 0x2, R192 ;  /* 0x00000002adf27825 */ /* 0x041fe200078e02c0 */
[----:B------:R-:W-:Y:S01]  /*3460*/  PRMT R247, RZ, 0x7610, R247 ;  /* 0x00007610fff77816 */ /* 0x000fe200000000f7 */
[----:B------:R0:W5:Y:S01]  /*3470*/  @!P0 LDG.E.U16 R249, [R36.64] ;  /* 0x0000000624f98981 */ /* 0x000162000c1e1500 */
[----:B------:R-:W-:Y:S01]  /*3480*/  PRMT R54, RZ, 0x7610, R54 ;  /* 0x00007610ff367816 */ /* 0x000fe20000000036 */
[C---:B-1----:R-:W-:Y:S01]  /*3490*/  IMAD.WIDE R28, R173.reuse, 0x2, R186 ;  /* 0x00000002ad1c7825 */ /* 0x042fe200078e02ba */
        /* <DEDUP_REMOVED lines=10> */
[----:B------:R0:W5:Y:S02]  /*3540*/  @!P0 LDG.E.U16 R247, [R244.64] ;  /* 0x00000006f4f78981 */ /* 0x000164000c1e1500 */
[C---:B-1----:R-:W-:Y:S01]  /*3550*/  IMAD.WIDE R242, R173.reuse, 0x2, R206 ;  /* 0x00000002adf27825 */ /* 0x042fe200078e02ce */
[----:B------:R-:W-:Y:S01]  /*3560*/  PRMT R132, RZ, 0x7610, R132 ;  /* 0x00007610ff847816 */ /* 0x000fe20000000084 */
[----:B------:R1:W5:Y:S01]  /*3570*/  @!P0 LDG.E.U16 R54, [R36.64] ;  /* 0x0000000624368981 */ /* 0x000362000c1e1500 */
[----:B------:R-:W-:Y:S01]  /*3580*/  PRMT R134, RZ, 0x7610, R134 ;  /* 0x00007610ff867816 */ /* 0x000fe20000000086 */
[----:B------:R-:W-:-:S02]  /*3590*/  IMAD.WIDE R28, R173, 0x2, R196 ;  /* 0x00000002ad1c7825 */ /* 0x000fc400078e02c4 */
        /* <DEDUP_REMOVED lines=9> */
[----:B------:R1:W5:Y:S02]  /*3630*/  @!P0 LDG.E.U16 R50, [R244.64] ;  /* 0x00000006f4328981 */ /* 0x000364000c1e1500 */
[C---:B------:R-:W-:Y:S01]  /*3640*/  IMAD.WIDE R242, R173.reuse, 0x2, R218 ;  /* 0x00000002adf27825 */ /* 0x040fe200078e02da */
[----:B------:R-:W-:Y:S01]  /*3650*/  PRMT R224, RZ, 0x7610, R224 ;  /* 0x00007610ffe07816 */ /* 0x000fe200000000e0 */
[----:B------:R1:W5:Y:S01]  /*3660*/  @!P0 LDG.E.U16 R132, [R36.64] ;  /* 0x0000000624848981 */ /* 0x000362000c1e1500 */
[----:B------:R-:W-:Y:S01]  /*3670*/  PRMT R226, RZ, 0x7610, R226 ;  /* 0x00007610ffe27816 */ /* 0x000fe200000000e2 */
[----:B------:R-:W-:-:S02]  /*3680*/  IMAD.WIDE R28, R173, 0x2, R202 ;  /* 0x00000002ad1c7825 */ /* 0x000fc400078e02ca */
[----:B------:R1:W5:Y:S02]  /*3690*/  @!P0 LDG.E.U16 R134, [R242.64] ;  /* 0x00000006f2868981 */ /* 0x000364000c1e1500 */
[C---:B0-----:R-:W-:Y:S02]  /*36a0*/  IMAD.WIDE R30, R173.reuse, 0x2, R208 ;  /* 0x00000002ad1e7825 */ /* 0x041fe400078e02d0 */
[----:B------:R-:W5:Y:S02]  /*36b0*/  @!P0 LDG.E.U16 R124, [R28.64] ;  /* 0x000000061c7c8981 */ /* 0x000f64000c1e1500 */
[C---:B-1----:R-:W-:Y:S02]  /*36c0*/  IMAD.WIDE R244, R173.reuse, 0x2, R212 ;  /* 0x00000002adf47825 */ /* 0x042fe400078e02d4 */
[----:B------:R-:W5:Y:S02]  /*36d0*/  @!P0 LDG.E.U16 R126, [R30.64] ;  /* 0x000000061e7e8981 */ /* 0x000f64000c1e1500 */
[----:B------:R-:W-:-:S02]  /*36e0*/  IMAD.WIDE R36, R173, 0x2, R216 ;  /* 0x00000002ad247825 */ /* 0x000fc400078e02d8 */
[----:B------:R-:W5:Y:S02]  /*36f0*/  @!P0 LDG.E.U16 R222, [R244.64] ;  /* 0x00000006f4de8981 */ /* 0x000f64000c1e1500 */
[----:B------:R-:W-:Y:S02]  /*3700*/  IMAD.WIDE R242, R173, 0x2, R220 ;  /* 0x00000002adf27825 */ /* 0x000fe400078e02dc */
[----:B------:R-:W5:Y:S04]  /*3710*/  @!P0 LDG.E.U16 R224, [R36.64] ;  /* 0x0000000624e08981 */ /* 0x000f68000c1e1500 */
[----:B------:R-:W5:Y:S04]  /*3720*/  @!P0 LDG.E.U16 R226, [R242.64] ;  /* 0x00000006f2e28981 */ /* 0x000f68000c1e1500 */
[----:B--2---:R-:W-:Y:S04]  /*3730*/  STS.U16 [R22+0x2000], R51 ;  /* 0x0020003316007388 */ /* 0x004fe80000000400 */
[----:B---3--:R-:W-:Y:S04]  /*3740*/  STS.U16 [R22+0x2400], R53 ;  /* 0x0024003516007388 */ /* 0x008fe80000000400 */
[----:B----4-:R-:W-:Y:S04]  /*3750*/  STS.U16 [R22+0x2800], R55 ;  /* 0x0028003716007388 */ /* 0x010fe80000000400 */
[----:B-----5:R-:W-:Y:S04]  /*3760*/  STS.U16 [R22+0x2c00], R45 ;  /* 0x002c002d16007388 */ /* 0x020fe80000000400 */
[----:B------:R-:W-:Y:S04]  /*3770*/  STS.U16 [R172+0x2100], R47 ;  /* 0x0021002fac007388 */ /* 0x000fe80000000400 */
        /* <DEDUP_REMOVED lines=12> */
[----:B------:R-:W-:Y:S04]  /*3840*/  STS.U16 [R22], R229 ;  /* 0x000000e516007388 */ /* 0x000fe80000000400 */
        /* <DEDUP_REMOVED lines=30> */
[----:B------:R-:W-:Y:S06]  /*3a30*/  BAR.SYNC.DEFER_BLOCKING 0x0 ;  /* 0x0000000000007b1d */ /* 0x000fec0000010000 */
[----:B------:R-:W-:Y:S04]  /*3a40*/  LDSM.16.MT88.4 R144, [R24+0x2000] ;  /* 0x002000001890783b */ /* 0x000fe80000004200 */
[----:B------:R-:W0:Y:S04]  /*3a50*/  LDSM.16.M88.4 R52, [R23] ;  /* 0x000000001734783b */ /* 0x000e280000000200 */
[----:B------:R-:W1:Y:S04]  /*3a60*/  LDSM.16.M88.4 R48, [R23+0x800] ;  /* 0x000800001730783b */ /* 0x000e680000000200 */
[----:B------:R-:W2:Y:S04]  /*3a70*/  LDSM.16.M88.4 R44, [R23+0x1000] ;  /* 0x00100000172c783b */ /* 0x000ea80000000200 */
[----:B------:R-:W3:Y:S04]  /*3a80*/  LDSM.16.M88.4 R40, [R23+0x1800] ;  /* 0x001800001728783b */ /* 0x000ee80000000200 */
[----:B------:R-:W4:Y:S04]  /*3a90*/  LDSM.16.MT88.4 R36, [R178+0x2000] ;  /* 0x00200000b224783b */ /* 0x000f280000004200 */
[----:B------:R-:W5:Y:S04]  /*3aa0*/  LDSM.16.MT88.4 R28, [R24+0x2800] ;  /* 0x00280000181c783b */ /* 0x000f680000004200 */
[----:B------:R-:W3:Y:S04]  /*3ab0*/  LDSM.16.MT88.4 R124, [R177+0x2000] ;  /* 0x00200000b17c783b */ /* 0x000ee80000004200 */
[----:B------:R-:W4:Y:S04]  /*3ac0*/  LDSM.16.MT88.4 R132, [R176+0x2000] ;  /* 0x00200000b084783b */ /* 0x000f280000004200 */
[----:B------:R-:W-:Y:S01]  /*3ad0*/  LDSM.16.MT88.4 R56, [R176+0x2800] ;  /* 0x00280000b038783b */ /* 0x000fe20000004200 */
[C---:B0-----:R-:W-:Y:S08]  /*3ae0*/  HMMA.16816.F32 R116, R144.reuse, R52, R116 ;  /* 0x000000349074723c */ /* 0x041ff00000001874 */
[C---:B-1----:R-:W-:Y:S08]  /*3af0*/  HMMA.16816.F32 R112, R144.reuse, R48, R112 ;  /* 0x000000309070723c */ /* 0x042ff00000001870 */
[C---:B--2---:R-:W-:Y:S08]  /*3b00*/  HMMA.16816.F32 R108, R144.reuse, R44, R108 ;  /* 0x0000002c906c723c */ /* 0x044ff0000000186c */
[----:B---3--:R-:W-:Y:S08]  /*3b10*/  HMMA.16816.F32 R104, R144, R40, R104 ;  /* 0x000000289068723c */ /* 0x008ff00000001868 */
[C---:B----4-:R-:W-:Y:S08]  /*3b20*/  HMMA.16816.F32 R68, R36.reuse, R52, R68 ;  /* 0x000000342444723c */ /* 0x050ff00000001844 */
[C---:B------:R-:W-:Y:S08]  /*3b30*/  HMMA.16816.F32 R64, R36.reuse, R48, R64 ;  /* 0x000000302440723c */ /* 0x040ff00000001840 */
[C---:B------:R-:W-:Y:S08]  /*3b40*/  HMMA.16816.F32 R60, R36.reuse, R44, R60 ;  /* 0x0000002c243c723c */ /* 0x040ff0000000183c */
[----:B------:R-:W-:Y:S01]  /*3b50*/  HMMA.16816.F32 R32, R36, R40, R32 ;  /* 0x000000282420723c */ /* 0x000fe20000001820 */
[----:B------:R-:W0:Y:S07]  /*3b60*/  LDSM.16.MT88.4 R36, [R177+0x2800] ;  /* 0x00280000b124783b */ /* 0x000e2e0000004200 */
[C---:B-----5:R-:W-:Y:S08]  /*3b70*/  HMMA.16816.F32 R116, R28.reuse, R54, R116 ;  /* 0x000000361c74723c */ /* 0x060ff00000001874 */
[C---:B------:R-:W-:Y:S08]  /*3b80*/  HMMA.16816.F32 R112, R28.reuse, R50, R112 ;  /* 0x000000321c70723c */ /* 0x040ff00000001870 */
[C---:B------:R-:W-:Y:S08]  /*3b90*/  HMMA.16816.F32 R108, R28.reuse, R46, R108 ;  /* 0x0000002e1c6c723c */ /* 0x040ff0000000186c */
[----:B------:R-:W-:Y:S01]  /*3ba0*/  HMMA.16816.F32 R104, R28, R42, R104 ;  /* 0x0000002a1c68723c */ /* 0x000fe20000001868 */
[----:B------:R-:W1:Y:S07]  /*3bb0*/  LDSM.16.MT88.4 R28, [R178+0x2800] ;  /* 0x00280000b21c783b */ /* 0x000e6e0000004200 */
[C---:B------:R-:W-:Y:S08]  /*3bc0*/  HMMA.16816.F32 R84, R124.reuse, R52, R84 ;  /* 0x000000347c54723c */ /* 0x040ff00000001854 */
[C---:B------:R-:W-:Y:S08]  /*3bd0*/  HMMA.16816.F32 R80, R124.reuse, R48, R80 ;  /* 0x000000307c50723c */ /* 0x040ff00000001850 */
[C---:B------:R-:W-:Y:S08]  /*3be0*/  HMMA.16816.F32 R76, R124.reuse, R44, R76 ;  /* 0x0000002c7c4c723c */ /* 0x040ff0000000184c */
[----:B------:R-:W-:Y:S08]  /*3bf0*/  HMMA.16816.F32 R72, R124, R40, R72 ;  /* 0x000000287c48723c */ /* 0x000ff00000001848 */
[C---:B------:R-:W-:Y:S08]  /*3c00*/  HMMA.16816.F32 R100, R132.reuse, R52, R100 ;  /* 0x000000348464723c */ /* 0x040ff00000001864 */
[C---:B------:R-:W-:Y:S08]  /*3c10*/  HMMA.16816.F32 R96, R132.reuse, R48, R96 ;  /* 0x000000308460723c */ /* 0x040ff00000001860 */
[C---:B------:R-:W-:Y:S08]  /*3c20*/  HMMA.16816.F32 R92, R132.reuse, R44, R92 ;  /* 0x0000002c845c723c */ /* 0x040ff0000000185c */
[----:B------:R-:W-:Y:S01]  /*3c30*/  HMMA.16816.F32 R88, R132, R40, R88 ;  /* 0x000000288458723c */ /* 0x000fe20000001858 */
[----:B------:R-:W-:-:S04]  /*3c40*/  IADD3 R179, R179, -0x1, RZ ;  /* 0xffffffffb3b37810 */ /* 0x000fc80007ffe0ff */
[----:B------:R-:W-:Y:S01]  /*3c50*/  ISETP.NE.U32.AND P0, PT, R179, RZ, PT ;  /* 0x000000ffb300720c */ /* 0x000fe20003f05070 */
[C---:B------:R-:W-:Y:S02]  /*3c60*/  IMAD.WIDE R26, R171.reuse, 0x2, R26 ;  /* 0x00000002ab1a7825 */ /* 0x040fe400078e021a */
[----:B0-----:R-:W-:Y:S01]  /*3c70*/  HMMA.16816.F32 R84, R36, R54, R84 ;  /* 0x000000362454723c */ /* 0x001fe20000001854 */
[----:B------:R-:W-:Y:S01]  /*3c80*/  UIADD3 UR4, UR4, -0x20, URZ ;  /* 0xffffffe004047890 */ /* 0x000fe2000fffe03f */
[----:B------:R-:W-:-:S06]  /*3c90*/  IMAD.WIDE R40, R171, 0x2, R136 ;  /* 0x00000002ab287825 */ /* 0x000fcc00078e0288 */
[----:B------:R-:W-:Y:S01]  /*3ca0*/  HMMA.16816.F32 R80, R36, R50, R80 ;  /* 0x000000322450723c */ /* 0x000fe20000001850 */
[----:B------:R-:W-:-:S07]  /*3cb0*/  IMAD.WIDE R220, R171, 0x2, R220 ;  /* 0x00000002abdc7825 */ /* 0x000fce00078e02dc */
[----:B------:R-:W-:Y:S01]  /*3cc0*/  HMMA.16816.F32 R76, R36, R46, R76 ;  /* 0x0000002e244c723c */ /* 0x000fe2000000184c */
[----:B------:R-:W-:-:S07]  /*3cd0*/  IMAD.WIDE R218, R171, 0x2, R218 ;  /* 0x00000002abda7825 */ /* 0x000fce00078e02da */
[----:B------:R-:W-:Y:S01]  /*3ce0*/  HMMA.16816.F32 R72, R36, R42, R72 ;  /* 0x0000002a2448723c */ /* 0x000fe20000001848 */
[----:B------:R-:W-:-:S06]  /*3cf0*/  IMAD.WIDE R216, R171, 0x2, R216 ;  /* 0x00000002abd87825 */ /* 0x000fcc00078e02d8 */
[C---:B------:R-:W-:Y:S01]  /*3d00*/  IMAD.WIDE R38, R171.reuse, 0x2, R150 ;  /* 0x00000002ab267825 */ /* 0x040fe200078e0296 */
[----:B------:R-:W-:Y:S03]  /*3d10*/  HMMA.16816.F32 R100, R56, R54, R100 ;  /* 0x000000363864723c */ /* 0x000fe60000001864 */
[----:B------:R-:W-:-:S05]  /*3d20*/  IMAD.WIDE R214, R171, 0x2, R214 ;  /* 0x00000002abd67825 */ /* 0x000fca00078e02d6 */
[----:B------:R-:W-:Y:S01]  /*3d30*/  HMMA.16816.F32 R96, R56, R50, R96 ;  /* 0x000000323860723c */ /* 0x000fe20000001860 */
[----:B------:R-:W-:-:S04]  /*3d40*/  IMAD.WIDE R212, R171, 0x2, R212 ;  /* 0x00000002abd47825 */ /* 0x000fc800078e02d4 */
[----:B------:R-:W-:-:S03]  /*3d50*/  IMAD.WIDE R210, R171, 0x2, R210 ;  /* 0x00000002abd27825 */ /* 0x000fc600078e02d2 */
[----:B------:R-:W-:Y:S01]  /*3d60*/  HMMA.16816.F32 R92, R56, R46, R92 ;  /* 0x0000002e385c723c */ /* 0x000fe2000000185c */
[----:B------:R-:W-:-:S04]  /*3d70*/  IMAD.WIDE R208, R171, 0x2, R208 ;  /* 0x00000002abd07825 */ /* 0x000fc800078e02d0 */
[----:B------:R-:W-:-:S03]  /*3d80*/  IMAD.WIDE R206, R171, 0x2, R206 ;  /* 0x00000002abce7825 */ /* 0x000fc600078e02ce */
[----:B------:R-:W-:Y:S01]  /*3d90*/  HMMA.16816.F32 R88, R56, R42, R88 ;  /* 0x0000002a3858723c */ /* 0x000fe20000001858 */
[----:B------:R-:W-:-:S04]  /*3da0*/  IMAD.WIDE R202, R171, 0x2, R202 ;  /* 0x00000002abca7825 */ /* 0x000fc800078e02ca */
[----:B------:R-:W-:-:S03]  /*3db0*/  IMAD.WIDE R200, R171, 0x2, R200 ;  /* 0x00000002abc87825 */ /* 0x000fc600078e02c8 */
[----:B-1----:R-:W-:Y:S01]  /*3dc0*/  HMMA.16816.F32 R68, R28, R54, R68 ;  /* 0x000000361c44723c */ /* 0x002fe20000001844 */
        /* <DEDUP_REMOVED lines=10> */
[----:B------:R-:W-:-:S04]  /*3e70*/  IMAD.WIDE R184, R171, 0x2, R184 ;  /* 0x00000002abb87825 */ /* 0x000fc800078e02b8 */
[----:B------:R-:W-:-:S04]  /*3e80*/  IMAD.WIDE R182, R171, 0x2, R182 ;  /* 0x00000002abb67825 */ /* 0x000fc800078e02b6 */
[----:B------:R-:W-:-:S04]  /*3e90*/  IMAD.WIDE R180, R171, 0x2, R180 ;  /* 0x00000002abb47825 */ /* 0x000fc800078e02b4 */
[----:B------:R-:W-:-:S04]  /*3ea0*/  IMAD.WIDE R152, R171, 0x2, R152 ;  /* 0x00000002ab987825 */ /* 0x000fc800078e0298 */
[----:B------:R-:W-:Y:S02]  /*3eb0*/  IMAD.MOV.U32 R48, RZ, RZ, R38 ;  /* 0x000000ffff307224 */ /* 0x000fe400078e0026 */
[----:B------:R-:W-:-:S04]  /*3ec0*/  IMAD.WIDE R138, R171, 0x2, R138 ;  /* 0x00000002ab8a7825 */ /* 0x000fc800078e028a */
[----:B------:R-:W-:Y:S02]  /*3ed0*/  IMAD.MOV.U32 R50, RZ, RZ, R40 ;  /* 0x000000ffff327224 */ /* 0x000fe400078e0028 */
[----:B------:R-:W-:-:S04]  /*3ee0*/  IMAD.WIDE R140, R171, 0x2, R140 ;  /* 0x00000002ab8c7825 */ /* 0x000fc800078e028c */
[----:B------:R-:W-:-:S04]  /*3ef0*/  IMAD.WIDE R142, R171, 0x2, R142 ;  /* 0x00000002ab8e7825 */ /* 0x000fc800078e028e */
[----:B------:R-:W-:-:S04]  /*3f00*/  IMAD.WIDE R148, R171, 0x2, R148 ;  /* 0x00000002ab947825 */ /* 0x000fc800078e0294 */
[----:B------:R-:W-:-:S04]  /*3f10*/  IMAD.WIDE R120, R171, 0x2, R120 ;  /* 0x00000002ab787825 */ /* 0x000fc800078e0278 */
[----:B------:R-:W-:-:S04]  /*3f20*/  IMAD.WIDE R122, R171, 0x2, R122 ;  /* 0x00000002ab7a7825 */ /* 0x000fc800078e027a */
[----:B------:R-:W-:Y:S02]  /*3f30*/  IMAD.MOV.U32 R43, RZ, RZ, R26 ;  /* 0x000000ffff2b7224 */ /* 0x000fe400078e001a */
[----:B------:R-:W-:Y:S02]  /*3f40*/  IMAD.MOV.U32 R46, RZ, RZ, R27 ;  /* 0x000000ffff2e7224 */ /* 0x000fe400078e001b */
[----:B------:R-:W-:-:S04]  /*3f50*/  IMAD.WIDE R128, R171, 0x2, R128 ;  /* 0x00000002ab807825 */ /* 0x000fc800078e0280 */
[----:B------:R-:W-:-:S04]  /*3f60*/  IMAD.WIDE R130, R171, 0x2, R130 ;  /* 0x00000002ab827825 */ /* 0x000fc800078e0282 */
[----:B------:R-:W-:Y:S01]  /*3f70*/  IMAD.WIDE R204, R170, 0x2, R204 ;  /* 0x00000002aacc7825 */ /* 0x000fe200078e02cc */
[----:B------:R-:W-:Y:S01]  /*3f80*/  @!P0 CALL.REL.NOINC `(.L_x_2) ;  /* 0x0000001000008944 */ /* 0x000fe20003c00000 */
[----:B------:R-:W-:Y:S05]  /*3f90*/  BRA `(.L_x_3) ;  /* 0xffffed1000007947 */ /* 0x000fea000383ffff */
.L_x_2:
[----:B------:R-:W-:Y:S02]  /*3fa0*/  F2FP.PACK_AB R8, R67, R71 ;  /* 0x000000474308723e */ /* 0x000fe400000000ff */
[----:B------:R-:W-:Y:S02]  /*3fb0*/  F2FP.PACK_AB R10, R83, R87 ;  /* 0x00000057530a723e */ /* 0x000fe400000000ff */
[----:B------:R-:W-:Y:S02]  /*3fc0*/  F2FP.PACK_AB R12, R99, R103 ;  /* 0x00000067630c723e */ /* 0x000fe400000000ff */
[----:B------:R-:W-:Y:S02]  /*3fd0*/  F2FP.PACK_AB R4, R115, R119 ;  /* 0x000000777304723e */ /* 0x000fe400000000ff */
[----:B------:R-:W-:Y:S02]  /*3fe0*/  F2FP.PACK_AB R6, R65, R69 ;  /* 0x000000454106723e */ /* 0x000fe400000000ff */
[----:B------:R-:W-:-:S02]  /*3ff0*/  F2FP.PACK_AB R14, R81, R85 ;  /* 0x00000055510e723e */ /* 0x000fc400000000ff */
        /* <DEDUP_REMOVED lines=26> */
.L_x_1:
[----:B------:R-:W-:Y:S01]  /*41a0*/  BAR.SYNC.DEFER_BLOCKING 0x0 ;  /* 0x0000000000007b1d */ /* 0x000fe20000010000 */
[C---:B------:R-:W-:Y:S01]  /*41b0*/  LOP3.LUT R18, R21.reuse, 0x78, RZ, 0xc0, !PT ;  /* 0x0000007815127812 */ /* 0x040fe200078ec0ff */
[----:B------:R-:W-:Y:S01]  /*41c0*/  IMAD R34, R20, c[0x0][0x194], RZ ;  /* 0x0000650014227a24 */ /* 0x000fe200078e02ff */
[----:B------:R-:W-:Y:S02]  /*41d0*/  SHF.R.S32.HI R24, RZ, 0x4, R0 ;  /* 0x00000004ff187819 */ /* 0x000fe40000011400 */
[----:B------:R-:W-:Y:S01]  /*41e0*/  LOP3.LUT R21, R21, 0x380, RZ, 0xc0, !PT ;  /* 0x0000038015157812 */ /* 0x000fe200078ec0ff */
[----:B------:R-:W-:Y:S01]  /*41f0*/  IMAD R18, R3, 0x20, R18 ;  /* 0x0000002003127824 */ /* 0x000fe200078e0212 */
[----:B------:R-:W-:Y:S02]  /*4200*/  SGXT R3, R24, 0x1 ;  /* 0x000000011803781a */ /* 0x000fe40000000200 */
[----:B------:R-:W-:-:S02]  /*4210*/  ISETP.GE.AND P0, PT, R20, c[0x0][0x178], PT ;  /* 0x00005e0014007a0c */ /* 0x000fc40003f06270 */
[----:B------:R-:W-:Y:S01]  /*4220*/  LOP3.LUT R3, R18, 0x1008, R3, 0x78, !PT ;  /* 0x0000100812037812 */ /* 0x000fe200078e7803 */
[C---:B------:R-:W-:Y:S01]  /*4230*/  IMAD.SHL.U32 R18, R0.reuse, 0x20, RZ ;  /* 0x0000002000127824 */ /* 0x040fe200078e00ff */
[----:B------:R-:W-:Y:S02]  /*4240*/  LOP3.LUT R0, R0, 0xc, RZ, 0xc0, !PT ;  /* 0x0000000c00007812 */ /* 0x000fe400078ec0ff */
[--C-:B------:R-:W-:Y:S02]  /*4250*/  LOP3.LUT R52, R19, 0xc, R2.reuse, 0xfe, !PT ;  /* 0x0000000c13347812 */ /* 0x100fe400078efe02 */
[----:B------:R-:W-:Y:S02]  /*4260*/  LOP3.LUT R25, R18, 0x60, RZ, 0xc0, !PT ;  /* 0x0000006012197812 */ /* 0x000fe400078ec0ff */
[----:B------:R-:W-:Y:S01]  /*4270*/  LOP3.LUT R18, R3, 0x10, RZ, 0x3c, !PT ;  /* 0x0000001003127812 */ /* 0x000fe200078e3cff */
[----:B------:R-:W-:Y:S01]  /*4280*/  IMAD R53, R52, c[0x0][0x198], RZ ;  /* 0x0000660034357a24 */ /* 0x000fe200078e02ff */
[C-C-:B------:R-:W-:Y:S01]  /*4290*/  LOP3.LUT R50, R19.reuse, 0x10, R2.reuse, 0xfe, !PT ;  /* 0x0000001013327812 */ /* 0x140fe200078efe02 */
[C---:B------:R-:W-:Y:S01]  /*42a0*/  IMAD R25, R0.reuse, 0x400, R25 ;  /* 0x0000040000197824 */ /* 0x040fe200078e0219 */
[C-C-:B------:R-:W-:Y:S01]  /*42b0*/  LOP3.LUT R51, R19.reuse, 0x12, R2.reuse, 0xfe, !PT ;  /* 0x0000001213337812 */ /* 0x140fe200078efe02 */
[----:B------:R-:W-:Y:S01]  /*42c0*/  STS.64 [R3], R112 ;  /* 0x0000007003007388 */ /* 0x000fe20000000a00 */
[C-C-:B------:R-:W-:Y:S01]  /*42d0*/  LOP3.LUT R33, R19.reuse, 0x14, R2.reuse, 0xfe, !PT ;  /* 0x0000001413217812 */ /* 0x140fe200078efe02 */
[----:B------:R-:W-:Y:S01]  /*42e0*/  IMAD R0, R0, 0x2, R25 ;  /* 0x0000000200007824 */ /* 0x000fe200078e0219 */
[C-C-:B------:R-:W-:Y:S01]  /*42f0*/  LOP3.LUT R32, R19.reuse, 0x16, R2.reuse, 0xfe, !PT ;  /* 0x0000001613207812 */ /* 0x140fe200078efe02 */
[----:B------:R-:W-:Y:S01]  /*4300*/  STS.64 [R3+0x200], R22 ;  /* 0x0002001603007388 */ /* 0x000fe20000000a00 */
[----:B------:R-:W-:Y:S01]  /*4310*/  LOP3.LUT R61, R19, 0x18, R2, 0xfe, !PT ;  /* 0x00000018133d7812 */ /* 0x000fe200078efe02 */
[----:B------:R-:W-:Y:S01]  /*4320*/  IMAD.IADD R68, R21, 0x1, R0 ;  /* 0x0000000115447824 */ /* 0x000fe200078e0200 */
[----:B------:R-:W-:Y:S01]  /*4330*/  LEA R0, P2, R34, c[0x0][0x170], 0x1 ;  /* 0x00005c0022007a11 */ /* 0x000fe200078408ff */
[----:B------:R0:W-:Y:S01]  /*4340*/  STS.64 [R3+0x80], R96 ;  /* 0x0000806003007388 */ /* 0x0001e20000000a00 */
[----:B------:R-:W-:Y:S01]  /*4350*/  LOP3.LUT R59, R19, 0x1a, R2, 0xfe, !PT ;  /* 0x0000001a133b7812 */ /* 0x000fe200078efe02 */
[----:B------:R-:W-:Y:S01]  /*4360*/  IMAD R57, R50, c[0x0][0x198], RZ ;  /* 0x0000660032397a24 */ /* 0x000fe200078e02ff */
[----:B------:R-:W-:Y:S01]  /*4370*/  LOP3.LUT R69, R68, 0x18, RZ, 0x3c, !PT ;  /* 0x0000001844457812 */ /* 0x000fe200078e3cff */
[----:B------:R-:W-:Y:S01]  /*4380*/  STS.64 [R3+0x280], R16 ;  /* 0x0002801003007388 */ /* 0x000fe20000000a00 */
[----:B------:R-:W-:-:S02]  /*4390*/  LEA.HI.X.SX32 R34, R34, c[0x0][0x174], 0x1, P2 ;  /* 0x00005d0022227a11 */ /* 0x000fc400010f0eff */
[C-C-:B------:R-:W-:Y:S01]  /*43a0*/  LOP3.LUT R58, R19.reuse, 0x1c, R2.reuse, 0xfe, !PT ;  /* 0x0000001c133a7812 */ /* 0x140fe200078efe02 */
[----:B------:R-:W-:Y:S01]  /*43b0*/  STS.64 [R3+0x100], R80 ;  /* 0x0001005003007388 */ /* 0x000fe20000000a00 */
[C-C-:B------:R-:W-:Y:S02]  /*43c0*/  LOP3.LUT R49, R19.reuse, 0x1e, R2.reuse, 0xfe, !PT ;  /* 0x0000001e13317812 */ /* 0x140fe400078efe02 */
[C-C-:B------:R-:W-:Y:S01]  /*43d0*/  LOP3.LUT R101, R19.reuse, 0x20, R2.reuse, 0xfe, !PT ;  /* 0x0000002013657812 */ /* 0x140fe200078efe02 */
[----:B------:R1:W-:Y:S01]  /*43e0*/  STS.64 [R3+0x300], R14 ;  /* 0x0003000e03007388 */ /* 0x0003e20000000a00 */
[C-C-:B------:R-:W-:Y:S02]  /*43f0*/  LOP3.LUT R100, R19.reuse, 0x22, R2.reuse, 0xfe, !PT ;  /* 0x0000002213647812 */ /* 0x140fe400078efe02 */
[C-C-:B0-----:R-:W-:Y:S01]  /*4400*/  LOP3.LUT R97, R19.reuse, 0x28, R2.reuse, 0xfe, !PT ;  /* 0x0000002813617812 */ /* 0x141fe200078efe02 */
[----:B------:R0:W-:Y:S01]  /*4410*/  STS.64 [R3+0x180], R64 ;  /* 0x0001804003007388 */ /* 0x0001e20000000a00 */
[----:B------:R-:W-:-:S02]  /*4420*/  LOP3.LUT R96, R19, 0x2a, R2, 0xfe, !PT ;  /* 0x0000002a13607812 */ /* 0x000fc400078efe02 */
[C-C-:B------:R-:W-:Y:S01]  /*4430*/  LOP3.LUT R95, R19.reuse, 0x2c, R2.reuse, 0xfe, !PT ;  /* 0x0000002c135f7812 */ /* 0x140fe200078efe02 */
[----:B------:R2:W-:Y:S01]  /*4440*/  STS.64 [R3+0x380], R6 ;  /* 0x0003800603007388 */ /* 0x0005e20000000a00 */
[C-C-:B------:R-:W-:Y:S02]  /*4450*/  LOP3.LUT R94, R19.reuse, 0x2e, R2.reuse, 0xfe, !PT ;  /* 0x0000002e135e7812 */ /* 0x140fe400078efe02 */
[C-C-:B------:R-:W-:Y:S01]  /*4460*/  LOP3.LUT R93, R19.reuse, 0x30, R2.reuse, 0xfe, !PT ;  /* 0x00000030135d7812 */ /* 0x140fe200078efe02 */
[----:B------:R-:W-:Y:S01]  /*4470*/  STS.64 [R18+0x2000], R114 ;  /* 0x0020007212007388 */ /* 0x000fe20000000a00 */
[C-C-:B-1----:R-:W-:Y:S02]  /*4480*/  LOP3.LUT R14, R19.reuse, 0x4, R2.reuse, 0xfe, !PT ;  /* 0x00000004130e7812 */ /* 0x142fe400078efe02 */
[C-C-:B------:R-:W-:Y:S01]  /*4490*/  LOP3.LUT R92, R19.reuse, 0x32, R2.reuse, 0xfe, !PT ;  /* 0x00000032135c7812 */ /* 0x140fe200078efe02 */
[----:B------:R-:W-:Y:S01]  /*44a0*/  STS.64 [R18+0x2200], R4 ;  /* 0x0022000412007388 */ /* 0x000fe20000000a00 */
[----:B0-----:R-:W-:Y:S01]  /*44b0*/  LOP3.LUT R64, R68, 0x8, RZ, 0x3c, !PT ;  /* 0x0000000844407812 */ /* 0x001fe200078e3cff */
[----:B------:R-:W-:Y:S01]  /*44c0*/  IMAD R25, R14, c[0x0][0x198], RZ ;  /* 0x000066000e197a24 */ /* 0x000fe200078e02ff */
[C-C-:B------:R-:W-:Y:S01]  /*44d0*/  LOP3.LUT R91, R19.reuse, 0x34, R2.reuse, 0xfe, !PT ;  /* 0x00000034135b7812 */ /* 0x140fe200078efe02 */
[----:B------:R0:W-:Y:S01]  /*44e0*/  STS.64 [R18+0x2080], R98 ;  /* 0x0020806212007388 */ /* 0x0001e20000000a00 */
[----:B--2---:R-:W-:Y:S01]  /*44f0*/  LOP3.LUT R3, R19, R2, RZ, 0xfc, !PT ;  /* 0x0000000213037212 */ /* 0x004fe200078efcff */
[----:B------:R-:W-:Y:S01]  /*4500*/  IMAD R65, R33, c[0x0][0x198], RZ ;  /* 0x0000660021417a24 */ /* 0x000fe200078e02ff */
[----:B------:R-:W-:Y:S01]  /*4510*/  LEA R24, P6, R25, R0, 0x1 ;  /* 0x0000000019187211 */ /* 0x000fe200078c08ff */
[----:B------:R1:W-:Y:S01]  /*4520*/  STS.64 [R18+0x2280], R12 ;  /* 0x0022800c12007388 */ /* 0x0003e20000000a00 */
[C---:B------:R-:W-:Y:S01]  /*4530*/  ISETP.LT.AND P1, PT, R3.reuse, c[0x0][0x17c], !P0 ;  /* 0x00005f0003007a0c */ /* 0x040fe20004721270 */
[----:B------:R-:W-:Y:S01]  /*4540*/  IMAD R63, R3, c[0x0][0x198], RZ ;  /* 0x00006600033f7a24 */ /* 0x000fe200078e02ff */
[----:B------:R-:W-:Y:S01]  /*4550*/  LEA.HI.X.SX32 R25, R25, R34, 0x1, P6 ;  /* 0x0000002219197211 */ /* 0x000fe200030f0eff */
[----:B------:R-:W-:Y:S01]  /*4560*/  STS.64 [R18+0x2100], R82 ;  /* 0x0021005212007388 */ /* 0x000fe20000000a00 */
[----:B------:R-:W-:-:S02]  /*4570*/  LOP3.LUT R90, R19, 0x36, R2, 0xfe, !PT ;  /* 0x00000036135a7812 */ /* 0x000fc400078efe02 */
[C-C-:B------:R-:W-:Y:S01]  /*4580*/  LOP3.LUT R89, R19.reuse, 0x38, R2.reuse, 0xfe, !PT ;  /* 0x0000003813597812 */ /* 0x140fe200078efe02 */
[----:B------:R2:W-:Y:S01]  /*4590*/  STS.64 [R18+0x2300], R10 ;  /* 0x0023000a12007388 */ /* 0x0005e20000000a00 */
[C-C-:B0-----:R-:W-:Y:S02]  /*45a0*/  LOP3.LUT R99, R19.reuse, 0x24, R2.reuse, 0xfe, !PT ;  /* 0x0000002413637812 */ /* 0x141fe400078efe02 */
[C-C-:B------:R-:W-:Y:S01]  /*45b0*/  LOP3.LUT R98, R19.reuse, 0x26, R2.reuse, 0xfe, !PT ;  /* 0x0000002613627812 */ /* 0x140fe200078efe02 */
[----:B------:R0:W-:Y:S01]  /*45c0*/  STS.64 [R18+0x2180], R66 ;  /* 0x0021804212007388 */ /* 0x0001e20000000a00 */
[C-C-:B-1----:R-:W-:Y:S02]  /*45d0*/  LOP3.LUT R13, R19.reuse, 0x6, R2.reuse, 0xfe, !PT ;  /* 0x00000006130d7812 */ /* 0x142fe400078efe02 */
[C-C-:B------:R-:W-:Y:S01]  /*45e0*/  LOP3.LUT R12, R19.reuse, 0x8, R2.reuse, 0xfe, !PT ;  /* 0x00000008130c7812 */ /* 0x140fe200078efe02 */
[----:B------:R1:W-:Y:S01]  /*45f0*/  STS.64 [R18+0x2380], R8 ;  /* 0x0023800812007388 */ /* 0x0003e20000000a00 */
[--C-:B------:R-:W-:Y:S01]  /*4600*/  LOP3.LUT R88, R19, 0x3a, R2.reuse, 0xfe, !PT ;  /* 0x0000003a13587812 */ /* 0x100fe200078efe02 */
[----:B------:R-:W-:Y:S01]  /*4610*/  IMAD R27, R13, c[0x0][0x198], RZ ;  /* 0x000066000d1b7a24 */ /* 0x000fe200078e02ff */
[C-C-:B------:R-:W-:Y:S01]  /*4620*/  LOP3.LUT R87, R19.reuse, 0x3c, R2.reuse, 0xfe, !PT ;  /* 0x0000003c13577812 */ /* 0x140fe200078efe02 */
[----:B------:R-:W-:Y:S01]  /*4630*/  BAR.SYNC.DEFER_BLOCKING 0x0 ;  /* 0x0000000000007b1d */ /* 0x000fe20000010000 */
[----:B--2---:R-:W-:Y:S01]  /*4640*/  LOP3.LUT R10, R19, 0x2, R2, 0xfe, !PT ;  /* 0x00000002130a7812 */ /* 0x004fe200078efe02 */
[----:B------:R-:W-:Y:S01]  /*4650*/  IMAD R29, R12, c[0x0][0x198], RZ ;  /* 0x000066000c1d7a24 */ /* 0x000fe200078e02ff */
[----:B------:R-:W-:Y:S01]  /*4660*/  LEA R26, P5, R27, R0, 0x1 ;  /* 0x000000001b1a7211 */ /* 0x000fe200078a08ff */
[----:B0-----:R-:W-:Y:S01]  /*4670*/  IMAD R67, R32, c[0x0][0x198], RZ ;  /* 0x0000660020437a24 */ /* 0x001fe200078e02ff */
[----:B------:R-:W-:Y:S01]  /*4680*/  LOP3.LUT R66, R68, 0x10, RZ, 0x3c, !PT ;  /* 0x0000001044427812 */ /* 0x000fe200078e3cff */
[C---:B------:R-:W-:Y:S01]  /*4690*/  IMAD R3, R10.reuse, c[0x0][0x198], RZ ;  /* 0x000066000a037a24 */ /* 0x040fe200078e02ff */
[----:B------:R-:W-:-:S02]  /*46a0*/  ISETP.LT.AND P4, PT, R10, c[0x0][0x17c], !P0 ;  /* 0x00005f000a007a0c */ /* 0x000fc40004781270 */
[-C--:B-1----:R-:W-:Y:S02]  /*46b0*/  LEA R8, P2, R63, R0.reuse, 0x1 ;  /* 0x000000003f087211 */ /* 0x082fe400078408ff */
[----:B------:R-:W-:Y:S02]  /*46c0*/  LEA R10, P3, R3, R0, 0x1 ;  /* 0x00000000030a7211 */ /* 0x000fe400078608ff */
[-C--:B------:R-:W-:Y:S02]  /*46d0*/  LEA.HI.X.SX32 R9, R63, R34.reuse, 0x1, P2 ;  /* 0x000000223f097211 */ /* 0x080fe400010f0eff */
[----:B------:R-:W-:Y:S02]  /*46e0*/  LEA.HI.X.SX32 R11, R3, R34, 0x1, P3 ;  /* 0x00000022030b7211 */ /* 0x000fe400018f0eff */
[----:B------:R-:W-:Y:S02]  /*46f0*/  ISETP.LT.AND P3, PT, R13, c[0x0][0x17c], !P0 ;  /* 0x00005f000d007a0c */ /* 0x000fe40004761270 */
[----:B------:R-:W-:-:S02]  /*4700*/  LOP3.LUT R3, R19, 0xa, R2, 0xfe, !PT ;  /* 0x0000000a13037812 */ /* 0x000fc400078efe02 */
[----:B------:R-:W-:Y:S02]  /*4710*/  ISETP.LT.AND P2, PT, R12, c[0x0][0x17c], !P0 ;  /* 0x00005f000c007a0c */ /* 0x000fe40004741270 */
[C-C-:B------:R-:W-:Y:S01]  /*4720*/  LOP3.LUT R18, R19.reuse, 0xe, R2.reuse, 0xfe, !PT ;  /* 0x0000000e13127812 */ /* 0x140fe200078efe02 */
[----:B------:R-:W0:Y:S01]  /*4730*/  LDS.64 R4, [R68] ;  /* 0x0000000044047984 */ /* 0x000e220000000a00 */
[--C-:B------:R-:W-:Y:S01]  /*4740*/  LOP3.LUT R86, R19, 0x3e, R2.reuse, 0xfe, !PT ;  /* 0x0000003e13567812 */ /* 0x100fe200078efe02 */
[----:B------:R-:W-:Y:S01]  /*4750*/  IMAD R31, R3, c[0x0][0x198], RZ ;  /* 0x00006600031f7a24 */ /* 0x000fe200078e02ff */
[C-C-:B------:R-:W-:Y:S01]  /*4760*/  LOP3.LUT R85, R19.reuse, 0x40, R2.reuse, 0xfe, !PT ;  /* 0x0000004013557812 */ /* 0x140fe200078efe02 */
[----:B------:R-:W1:Y:S01]  /*4770*/  LDS.64 R6, [R64] ;  /* 0x0000000040067984 */ /* 0x000e620000000a00 */
[C-C-:B------:R-:W-:Y:S01]  /*4780*/  LOP3.LUT R84, R19.reuse, 0x42, R2.reuse, 0xfe, !PT ;  /* 0x0000004213547812 */ /* 0x140fe200078efe02 */
[----:B------:R-:W-:Y:S01]  /*4790*/  IMAD R55, R18, c[0x0][0x198], RZ ;  /* 0x0000660012377a24 */ /* 0x000fe200078e02ff */
[C-C-:B------:R-:W-:Y:S01]  /*47a0*/  LOP3.LUT R83, R19.reuse, 0x44, R2.reuse, 0xfe, !PT ;  /* 0x0000004413537812 */ /* 0x140fe200078efe02 */
[----:B------:R-:W2:Y:S01]  /*47b0*/  LDS.64 R22, [R66] ;  /* 0x0000000042167984 */ /* 0x000ea20000000a00 */
[----:B------:R-:W-:-:S02]  /*47c0*/  LOP3.LUT R82, R19, 0x46, R2, 0xfe, !PT ;  /* 0x0000004613527812 */ /* 0x000fc400078efe02 */
[C-C-:B------:R-:W-:Y:S01]  /*47d0*/  LOP3.LUT R81, R19.reuse, 0x48, R2.reuse, 0xfe, !PT ;  /* 0x0000004813517812 */ /* 0x140fe200078efe02 */
[----:B------:R-:W3:Y:S01]  /*47e0*/  LDS.64 R16, [R69] ;  /* 0x0000000045107984 */ /* 0x000ee20000000a00 */
[C-C-:B------:R-:W-:Y:S02]  /*47f0*/  LOP3.LUT R80, R19.reuse, 0x4a, R2.reuse, 0xfe, !PT ;  /* 0x0000004a13507812 */ /* 0x140fe400078efe02 */
[C-C-:B------:R-:W-:Y:S01]  /*4800*/  LOP3.LUT R79, R19.reuse, 0x4c, R2.reuse, 0xfe, !PT ;  /* 0x0000004c134f7812 */ /* 0x140fe200078efe02 */
[----:B------:R-:W-:Y:S01]  /*4810*/  LDS.64 R20, [R66+0x400] ;  /* 0x0004000042147984 */ /* 0x000fe20000000a00 */
[C-C-:B------:R-:W-:Y:S02]  /*4820*/  LOP3.LUT R78, R19.reuse, 0x4e, R2.reuse, 0xfe, !PT ;  /* 0x0000004e134e7812 */ /* 0x140fe400078efe02 */
[C-C-:B------:R-:W-:Y:S01]  /*4830*/  LOP3.LUT R77, R19.reuse, 0x50, R2.reuse, 0xfe, !PT ;  /* 0x00000050134d7812 */ /* 0x140fe200078efe02 */
[----:B------:R-:W-:Y:S01]  /*4840*/  LDS.64 R12, [R68+0x800] ;  /* 0x00080000440c7984 */ /* 0x000fe20000000a00 */
[----:B------:R-:W-:-:S02]  /*4850*/  LOP3.LUT R76, R19, 0x52, R2, 0xfe, !PT ;  /* 0x00000052134c7812 */ /* 0x000fc400078efe02 */
[C-C-:B------:R-:W-:Y:S02]  /*4860*/  LOP3.LUT R75, R19.reuse, 0x54, R2.reuse, 0xfe, !PT ;  /* 0x00000054134b7812 */ /* 0x140fe400078efe02 */
[C-C-:B------:R-:W-:Y:S02]  /*4870*/  LOP3.LUT R74, R19.reuse, 0x56, R2.reuse, 0xfe, !PT ;  /* 0x00000056134a7812 */ /* 0x140fe400078efe02 */
[C-C-:B------:R-:W-:Y:S02]  /*4880*/  LOP3.LUT R73, R19.reuse, 0x58, R2.reuse, 0xfe, !PT ;  /* 0x0000005813497812 */ /* 0x140fe400078efe02 */
[C-C-:B------:R-:W-:Y:S02]  /*4890*/  LOP3.LUT R72, R19.reuse, 0x5a, R2.reuse, 0xfe, !PT ;  /* 0x0000005a13487812 */ /* 0x140fe400078efe02 */
[C-C-:B------:R-:W-:Y:S02]  /*48a0*/  LOP3.LUT R71, R19.reuse, 0x5c, R2.reuse, 0xfe, !PT ;  /* 0x0000005c13477812 */ /* 0x140fe400078efe02 */
[----:B------:R-:W-:-:S02]  /*48b0*/  LOP3.LUT R70, R19, 0x5e, R2, 0xfe, !PT ;  /* 0x0000005e13467812 */ /* 0x000fc400078efe02 */
[C-C-:B------:R-:W-:Y:S02]  /*48c0*/  LOP3.LUT R60, R19.reuse, 0x60, R2.reuse, 0xfe, !PT ;  /* 0x00000060133c7812 */ /* 0x140fe400078efe02 */
[C-C-:B------:R-:W-:Y:S02]  /*48d0*/  LOP3.LUT R48, R19.reuse, 0x62, R2.reuse, 0xfe, !PT ;  /* 0x0000006213307812 */ /* 0x140fe400078efe02 */
[C-C-:B------:R-:W-:Y:S01]  /*48e0*/  LOP3.LUT R47, R19.reuse, 0x64, R2.reuse, 0xfe, !PT ;  /* 0x00000064132f7812 */ /* 0x140fe200078efe02 */
[----:B0-----:R-:W-:Y:S01]  /*48f0*/  @P1 STG.E.U16 [R8.64], R4 ;  /* 0x0000000408001986 */ /* 0x001fe2000c101506 */
[C-C-:B------:R-:W-:Y:S02]  /*4900*/  LOP3.LUT R46, R19.reuse, 0x66, R2.reuse, 0xfe, !PT ;  /* 0x00000066132e7812 */ /* 0x140fe400078efe02 */
[C-C-:B------:R-:W-:Y:S01]  /*4910*/  LOP3.LUT R45, R19.reuse, 0x68, R2.reuse, 0xfe, !PT ;  /* 0x00000068132d7812 */ /* 0x140fe200078efe02 */
[----:B------:R-:W0:Y:S01]  /*4920*/  LDS.64 R8, [R68+0x400] ;  /* 0x0004000044087984 */ /* 0x000e220000000a00 */
[----:B------:R-:W-:-:S02]  /*4930*/  LOP3.LUT R44, R19, 0x6a, R2, 0xfe, !PT ;  /* 0x0000006a132c7812 */ /* 0x000fc400078efe02 */
[C-C-:B------:R-:W-:Y:S01]  /*4940*/  LOP3.LUT R43, R19.reuse, 0x6c, R2.reuse, 0xfe, !PT ;  /* 0x0000006c132b7812 */ /* 0x140fe200078efe02 */
[----:B-1----:R1:W-:Y:S01]  /*4950*/  @P4 STG.E.U16 [R10.64], R6 ;  /* 0x000000060a004986 */ /* 0x0023e2000c101506 */
[----:B------:R-:W-:Y:S02]  /*4960*/  ISETP.LT.AND P4, PT, R14, c[0x0][0x17c], !P0 ;  /* 0x00005f000e007a0c */ /* 0x000fe40004781270 */
[C-C-:B------:R-:W-:Y:S01]  /*4970*/  LOP3.LUT R42, R19.reuse, 0x6e, R2.reuse, 0xfe, !PT ;  /* 0x0000006e132a7812 */ /* 0x140fe200078efe02 */
[----:B------:R-:W4:Y:S01]  /*4980*/  LDS.64 R10, [R64+0x400] ;  /* 0x00040000400a7984 */ /* 0x000f220000000a00 */
[C-C-:B------:R-:W-:Y:S02]  /*4990*/  LOP3.LUT R41, R19.reuse, 0x70, R2.reuse, 0xfe, !PT ;  /* 0x0000007013297812 */ /* 0x140fe400078efe02 */
[C-C-:B------:R-:W-:Y:S01]  /*49a0*/  LOP3.LUT R40, R19.reuse, 0x72, R2.reuse, 0xfe, !PT ;  /* 0x0000007213287812 */ /* 0x140fe200078efe02 */
[----:B------:R-:W5:Y:S01]  /*49b0*/  LDS.64 R14, [R69+0x400] ;  /* 0x00040000450e7984 */ /* 0x000f620000000a00 */
[----:B------:R-:W-:-:S02]  /*49c0*/  LOP3.LUT R39, R19, 0x74, R2, 0xfe, !PT ;  /* 0x0000007413277812 */ /* 0x000fc400078efe02 */
[C-C-:B------:R-:W-:Y:S02]  /*49d0*/  LOP3.LUT R38, R19.reuse, 0x76, R2.reuse, 0xfe, !PT ;  /* 0x0000007613267812 */ /* 0x140fe400078efe02 */
[C-C-:B------:R-:W-:Y:S01]  /*49e0*/  LOP3.LUT R37, R19.reuse, 0x78, R2.reuse, 0xfe, !PT ;  /* 0x0000007813257812 */ /* 0x140fe200078efe02 */
[----:B--2---:R2:W-:Y:S01]  /*49f0*/  @P4 STG.E.U16 [R24.64], R22 ;  /* 0x0000001618004986 */ /* 0x0045e2000c101506 */
[C-C-:B------:R-:W-:Y:S02]  /*4a00*/  LOP3.LUT R35, R19.reuse, 0x7a, R2.reuse, 0xfe, !PT ;  /* 0x0000007a13237812 */ /* 0x140fe400078efe02 */
[--C-:B------:R-:W-:Y:S01]  /*4a10*/  LOP3.LUT R62, R19, 0x7c, R2.reuse, 0xfe, !PT ;  /* 0x0000007c133e7812 */ /* 0x100fe200078efe02 */
[----:B------:R-:W-:Y:S01]  /*4a20*/  LDS.64 R24, [R69+0x800] ;  /* 0x0008000045187984 */ /* 0x000fe20000000a00 */
[----:B------:R-:W-:Y:S02]  /*4a30*/  ISETP.LT.AND P1, PT, R3, c[0x0][0x17c], !P0 ;  /* 0x00005f0003007a0c */ /* 0x000fe40004721270 */
[----:B------:R-:W-:-:S02]  /*4a40*/  LOP3.LUT R36, R19, 0x7e, R2, 0xfe, !PT ;  /* 0x0000007e13247812 */ /* 0x000fc400078efe02 */
[----:B------:R-:W-:Y:S01]  /*4a50*/  LEA.HI.X.SX32 R27, R27, R34, 0x1, P5 ;  /* 0x000000221b1b7211 */ /* 0x000fe200028f0eff */
[----:B------:R-:W5:Y:S01]  /*4a60*/  LDS.64 R2, [R64+0x800] ;  /* 0x0008000040027984 */ /* 0x000f620000000a00 */
[-C--:B------:R-:W-:Y:S02]  /*4a70*/  LEA R28, P6, R29, R0.reuse, 0x1 ;  /* 0x000000001d1c7211 */ /* 0x080fe400078c08ff */
[----:B------:R-:W-:Y:S01]  /*4a80*/  LEA R30, P5, R31, R0, 0x1 ;  /* 0x000000001f1e7211 */ /* 0x000fe200078a08ff */
[----:B---3--:R-:W-:Y:S01]  /*4a90*/  @P3 STG.E.U16 [R26.64], R16 ;  /* 0x000000101a003986 */ /* 0x008fe2000c101506 */
[----:B------:R-:W-:Y:S02]  /*4aa0*/  ISETP.LT.AND P3, PT, R18, c[0x0][0x17c], !P0 ;  /* 0x00005f0012007a0c */ /* 0x000fe40004761270 */
[-C--:B------:R-:W-:Y:S01]  /*4ab0*/  LEA.HI.X.SX32 R29, R29, R34.reuse, 0x1, P6 ;  /* 0x000000221d1d7211 */ /* 0x080fe200030f0eff */
[----:B------:R-:W3:Y:S01]  /*4ac0*/  LDS.64 R18, [R66+0x800] ;  /* 0x0008000042127984 */ /* 0x000ee20000000a00 */
[----:B------:R-:W-:-:S02]  /*4ad0*/  LEA.HI.X.SX32 R31, R31, R34, 0x1, P5 ;  /* 0x000000221f1f7211 */ /* 0x000fc400028f0eff */
[----:B------:R-:W-:Y:S01]  /*4ae0*/  ISETP.LT.AND P4, PT, R52, c[0x0][0x17c], !P0 ;  /* 0x00005f0034007a0c */ /* 0x000fe20004781270 */
[----:B------:R-:W3:Y:S01]  /*4af0*/  LDS.64 R26, [R68+0xc00] ;  /* 0x000c0000441a7984 */ /* 0x000ee20000000a00 */
[-C--:B------:R-:W-:Y:S02]  /*4b00*/  LEA R52, P5, R55, R0.reuse, 0x1 ;  /* 0x0000000037347211 */ /* 0x080fe400078a08ff */
[----:B-1----:R-:W-:Y:S01]  /*4b10*/  PRMT R6, R6, 0x7632, R6 ;  /* 0x0000763206067816 */ /* 0x002fe20000000006 */
[----:B0-----:R-:W-:Y:S01]  /*4b20*/  @P2 STG.E.U16 [R28.64], R8 ;  /* 0x000000081c002986 */ /* 0x001fe2000c101506 */
[----:B------:R-:W-:Y:S02]  /*4b30*/  ISETP.LT.AND P2, PT, R50, c[0x0][0x17c], !P0 ;  /* 0x00005f0032007a0c */ /* 0x000fe40004741270 */
[----:B------:R-:W-:Y:S01]  /*4b40*/  LEA R50, P6, R53, R0, 0x1 ;  /* 0x0000000035327211 */ /* 0x000fe200078c08ff */
[----:B----4-:R0:W-:Y:S01]  /*4b50*/  @P1 STG.E.U16 [R30.64], R10 ;  /* 0x0000000a1e001986 */ /* 0x0101e2000c101506 */
[----:B------:R-:W-:-:S02]  /*4b60*/  ISETP.LT.AND P1, PT, R51, c[0x0][0x17c], !P0 ;  /* 0x00005f0033007a0c */ /* 0x000fc40004721270 */
[----:B--2---:R-:W-:Y:S01]  /*4b70*/  PRMT R22, R22, 0x7632, R22 ;  /* 0x0000763216167816 */ /* 0x004fe20000000016 */
[----:B------:R-:W1:Y:S01]  /*4b80*/  LDS.64 R28, [R64+0xc00] ;  /* 0x000c0000401c7984 */ /* 0x000e620000000a00 */
[----:B0-----:R-:W-:Y:S01]  /*4b90*/  IMAD R31, R51, c[0x0][0x198], RZ ;  /* 0x00006600331f7a24 */ /* 0x001fe200078e02ff */
[----:B------:R-:W-:Y:S02]  /*4ba0*/  LEA.HI.X.SX32 R51, R53, R34, 0x1, P6 ;  /* 0x0000002235337211 */ /* 0x000fe400030f0eff */
[----:B------:R-:W-:Y:S02]  /*4bb0*/  LEA R54, P6, R57, R0, 0x1 ;  /* 0x0000000039367211 */ /* 0x000fe400078c08ff */
[----:B------:R-:W-:Y:S01]  /*4bc0*/  LEA.HI.X.SX32 R53, R55, R34, 0x1, P5 ;  /* 0x0000002237357211 */ /* 0x000fe200028f0eff */
[----:B------:R0:W-:Y:S01]  /*4bd0*/  @P4 STG.E.U16 [R50.64], R20 ;  /* 0x0000001432004986 */ /* 0x0001e2000c101506 */
[----:B------:R-:W-:Y:S02]  /*4be0*/  LEA R56, P5, R31, R0, 0x1 ;  /* 0x000000001f387211 */ /* 0x000fe400078a08ff */
[-C--:B------:R-:W-:Y:S01]  /*4bf0*/  LEA.HI.X.SX32 R55, R57, R34.reuse, 0x1, P6 ;  /* 0x0000002239377211 */ /* 0x080fe200030f0eff */
[----:B-----5:R2:W-:Y:S01]  /*4c00*/  @P3 STG.E.U16 [R52.64], R14 ;  /* 0x0000000e34003986 */ /* 0x0205e2000c101506 */
[----:B------:R-:W-:-:S02]  /*4c10*/  LEA.HI.X.SX32 R57, R31, R34, 0x1, P5 ;  /* 0x000000221f397211 */ /* 0x000fc400028f0eff */
[----:B------:R-:W-:Y:S01]  /*4c20*/  ISETP.LT.AND P5, PT, R33, c[0x0][0x17c], !P0 ;  /* 0x00005f0021007a0c */ /* 0x000fe200047a1270 */
[----:B------:R-:W4:Y:S01]  /*4c30*/  LDS.64 R30, [R66+0xc00] ;  /* 0x000c0000421e7984 */ /* 0x000f220000000a00 */
[----:B------:R-:W-:Y:S02]  /*4c40*/  ISETP.LT.AND P4, PT, R32, c[0x0][0x17c], !P0 ;  /* 0x00005f0020007a0c */ /* 0x000fe40004781270 */
[C---:B------:R-:W-:Y:S01]  /*4c50*/  ISETP.LT.AND P3, PT, R61.reuse, c[0x0][0x17c], !P0 ;  /* 0x00005f003d007a0c */ /* 0x040fe20004761270 */
[----:B------:R-:W5:Y:S01]  /*4c60*/  LDS.64 R32, [R69+0xc00] ;  /* 0x000c000045207984 */ /* 0x000f620000000a00 */
[----:B------:R-:W-:Y:S01]  /*4c70*/  IMAD R61, R61, c[0x0][0x198], RZ ;  /* 0x000066003d3d7a24 */ /* 0x000fe200078e02ff */
[----:B------:R-:W-:Y:S02]  /*4c80*/  PRMT R10, R10, 0x7632, R10 ;  /* 0x000076320a0a7816 */ /* 0x000fe4000000000a */
[----:B------:R1:W-:Y:S01]  /*4c90*/  @P2 STG.E.U16 [R54.64], R12 ;  /* 0x0000000c36002986 */ /* 0x0003e2000c101506 */
[----:B0-----:R-:W-:-:S02]  /*4ca0*/  LEA R50, P2, R65, R0, 0x1 ;  /* 0x0000000041327211 */ /* 0x001fc400078408ff */
[----:B------:R-:W-:Y:S01]  /*4cb0*/  PRMT R20, R20, 0x7632, R20 ;  /* 0x0000763214147816 */ /* 0x000fe20000000014 */
[----:B------:R0:W-:Y:S01]  /*4cc0*/  @P1 STG.E.U16 [R56.64], R2 ;  /* 0x0000000238001986 */ /* 0x0001e2000c101506 */
[----:B------:R-:W-:Y:S02]  /*4cd0*/  LEA.HI.X.SX32 R51, R65, R34, 0x1, P2 ;  /* 0x0000002241337211 */ /* 0x000fe400010f0eff */
[----:B--2---:R-:W-:Y:S02]  /*4ce0*/  LEA R52, P1, R67, R0, 0x1 ;  /* 0x0000000043347211 */ /* 0x004fe400078208ff */
[C---:B------:R-:W-:Y:S01]  /*4cf0*/  ISETP.LT.AND P2, PT, R59.reuse, c[0x0][0x17c], !P0 ;  /* 0x00005f003b007a0c */ /* 0x040fe20004741270 */
[----:B------:R-:W-:Y:S01]  /*4d00*/  IMAD R59, R59, c[0x0][0x198], RZ ;  /* 0x000066003b3b7a24 */ /* 0x000fe200078e02ff */
[----:B------:R-:W-:Y:S01]  /*4d10*/  LEA.HI.X.SX32 R53, R67, R34, 0x1, P1 ;  /* 0x0000002243357211 */ /* 0x000fe200008f0eff */
[----:B---3--:R2:W-:Y:S01]  /*4d20*/  @P5 STG.E.U16 [R50.64], R18 ;  /* 0x0000001232005986 */ /* 0x0085e2000c101506 */
[----:B-1----:R-:W-:-:S02]  /*4d30*/  LEA R54, P6, R61, R0, 0x1 ;  /* 0x000000003d367211 */ /* 0x002fc400078c08ff */
[----:B------:R-:W-:Y:S01]  /*4d40*/  ISETP.LT.AND P1, PT, R101, c[0x0][0x17c], !P0 ;  /* 0x00005f0065007a0c */ /* 0x000fe20004721270 */
[----:B------:R-:W-:Y:S01]  /*4d50*/  @P4 STG.E.U16 [R52.64], R24 ;  /* 0x0000001834004986 */ /* 0x000fe2000c101506 */
[----:B------:R-:W-:Y:S01]  /*4d60*/  LEA.HI.X.SX32 R55, R61, R34, 0x1, P6 ;  /* 0x000000223d377211 */ /* 0x000fe200030f0eff */
[C---:B------:R-:W-:Y:S01]  /*4d70*/  IMAD R61, R58.reuse, c[0x0][0x198], RZ ;  /* 0x000066003a3d7a24 */ /* 0x040fe200078e02ff */
[C---:B0-----:R-:W-:Y:S02]  /*4d80*/  LEA R56, P5, R59.reuse, R0, 0x1 ;  /* 0x000000003b387211 */ /* 0x041fe400078a08ff */
[----:B------:R-:W-:Y:S01]  /*4d90*/  ISETP.LT.AND P4, PT, R58, c[0x0][0x17c], !P0 ;  /* 0x00005f003a007a0c */ /* 0x000fe20004781270 */
[----:B------:R0:W-:Y:S01]  /*4da0*/  @P3 STG.E.U16 [R54.64], R26 ;  /* 0x0000001a36003986 */ /* 0x0001e2000c101506 */
[----:B------:R-:W-:Y:S01]  /*4db0*/  LEA.HI.X.SX32 R57, R59, R34, 0x1, P5 ;  /* 0x000000223b397211 */ /* 0x000fe200028f0eff */
[C---:B------:R-:W-:Y:S01]  /*4dc0*/  IMAD R59, R49.reuse, c[0x0][0x198], RZ ;  /* 0x00006600313b7a24 */ /* 0x040fe200078e02ff */
[----:B------:R-:W-:Y:S01]  /*4dd0*/  ISETP.LT.AND P3, PT, R49, c[0x0][0x17c], !P0 ;  /* 0x00005f0031007a0c */ /* 0x000fe20004761270 */
[----:B------:R-:W-:Y:S01]  /*4de0*/  IMAD.MOV.U32 R49, RZ, RZ, c[0x0][0x198] ;  /* 0x00006600ff317624 */ /* 0x000fe200078e00ff */
[-C--:B--2---:R-:W-:Y:S01]  /*4df0*/  LEA R50, P5, R61, R0.reuse, 0x1 ;  /* 0x000000003d327211 */ /* 0x084fe200078a08ff */
[----:B------:R1:W-:Y:S01]  /*4e00*/  @P2 STG.E.U16 [R56.64], R28 ;  /* 0x0000001c38002986 */ /* 0x0003e2000c101506 */
[----:B------:R-:W-:Y:S01]  /*4e10*/  LEA R58, P6, R59, R0, 0x1 ;  /* 0x000000003b3a7211 */ /* 0x000fe200078c08ff */
[----:B------:R-:W-:Y:S01]  /*4e20*/  IMAD R63, R49, 0x20, R63 ;  /* 0x00000020313f7824 */ /* 0x000fe200078e023f */
[----:B------:R-:W-:-:S02]  /*4e30*/  LEA.HI.X.SX32 R51, R61, R34, 0x1, P5 ;  /* 0x000000223d337211 */ /* 0x000fc400028f0eff */
[----:B------:R-:W-:Y:S01]  /*4e40*/  LEA.HI.X.SX32 R59, R59, R34, 0x1, P6 ;  /* 0x000000223b3b7211 */ /* 0x000fe200030f0eff */
[----:B0-----:R-:W-:Y:S01]  /*4e50*/  IMAD R55, R49, 0x2, R63 ;  /* 0x0000000231377824 */ /* 0x001fe200078e023f */
[C---:B------:R-:W-:Y:S01]  /*4e60*/  LEA R52, P6, R63.reuse, R0, 0x1 ;  /* 0x000000003f347211 */ /* 0x040fe200078c08ff */
[----:B----4-:R0:W-:Y:S01]  /*4e70*/  @P4 STG.E.U16 [R50.64], R30 ;  /* 0x0000001e32004986 */ /* 0x0101e2000c101506 */
[----:B------:R-:W-:Y:S02]  /*4e80*/  ISETP.LT.AND P2, PT, R100, c[0x0][0x17c], !P0 ;  /* 0x00005f0064007a0c */ /* 0x000fe40004741270 */
[----:B------:R-:W-:Y:S01]  /*4e90*/  LEA.HI.X.SX32 R53, R63, R34, 0x1, P6 ;  /* 0x000000223f357211 */ /* 0x000fe200030f0eff */
[----:B-1----:R-:W-:Y:S01]  /*4ea0*/  IMAD R57, R49, 0x2, R55 ;  /* 0x0000000231397824 */ /* 0x002fe200078e0237 */
[----:B------:R-:W-:Y:S01]  /*4eb0*/  LEA R54, P6, R55, R0, 0x1 ;  /* 0x0000000037367211 */ /* 0x000fe200078c08ff */
[----:B-----5:R1:W-:Y:S01]  /*4ec0*/  @P3 STG.E.U16 [R58.64], R32 ;  /* 0x000000203a003986 */ /* 0x0203e2000c101506 */
[----:B------:R-:W-:-:S02]  /*4ed0*/  ISETP.LT.AND P5, PT, R99, c[0x0][0x17c], !P0 ;  /* 0x00005f0063007a0c */ /* 0x000fc400047a1270 */
[----:B------:R-:W-:Y:S02]  /*4ee0*/  LEA.HI.X.SX32 R55, R55, R34, 0x1, P6 ;  /* 0x0000002237377211 */ /* 0x000fe400030f0eff */
[----:B------:R-:W-:Y:S02]  /*4ef0*/  PRMT R26, R4, 0x7632, R26 ;  /* 0x00007632041a7816 */ /* 0x000fe4000000001a */
[C---:B0-----:R-:W-:Y:S02]  /*4f00*/  LEA R50, P6, R57.reuse, R0, 0x1 ;  /* 0x0000000039327211 */ /* 0x041fe400078c08ff */
[----:B------:R-:W-:Y:S01]  /*4f10*/  ISETP.LT.AND P4, PT, R98, c[0x0][0x17c], !P0 ;  /* 0x00005f0062007a0c */ /* 0x000fe20004781270 */
[----:B------:R0:W-:Y:S01]  /*4f20*/  @P1 STG.E.U16 [R52.64], R26 ;  /* 0x0000001a34001986 */ /* 0x0001e2000c101506 */
[----:B------:R-:W-:Y:S01]  /*4f30*/  LEA.HI.X.SX32 R51, R57, R34, 0x1, P6 ;  /* 0x0000002239337211 */ /* 0x000fe200030f0eff */
[----:B-1----:R-:W-:Y:S01]  /*4f40*/  IMAD R59, R49, 0x2, R57 ;  /* 0x00000002313b7824 */ /* 0x002fe200078e0239 */
[----:B------:R-:W-:Y:S01]  /*4f50*/  ISETP.LT.AND P3, PT, R97, c[0x0][0x17c], !P0 ;  /* 0x00005f0061007a0c */ /* 0x000fe20004761270 */
[----:B------:R1:W-:Y:S01]  /*4f60*/  @P2 STG.E.U16 [R54.64], R6 ;  /* 0x0000000636002986 */ /* 0x0003e2000c101506 */
[----:B------:R-:W-:Y:S01]  /*4f70*/  ISETP.LT.AND P1, PT, R96, c[0x0][0x17c], !P0 ;  /* 0x00005f0060007a0c */ /* 0x000fe20004721270 */
[----:B------:R-:W-:Y:S01]  /*4f80*/  IMAD R61, R49, 0x2, R59 ;  /* 0x00000002313d7824 */ /* 0x000fe200078e023b */
[----:B------:R-:W-:Y:S01]  /*4f90*/  LEA R56, P6, R59, R0, 0x1 ;  /* 0x000000003b387211 */ /* 0x000fe200078c08ff */
[----:B------:R2:W-:Y:S01]  /*4fa0*/  @P5 STG.E.U16 [R50.64], R22 ;  /* 0x0000001632005986 */ /* 0x0005e2000c101506 */
[----:B------:R-:W-:-:S02]  /*4fb0*/  PRMT R28, R16, 0x7632, R28 ;  /* 0x00007632101c7816 */ /* 0x000fc4000000001c */
[----:B------:R-:W-:Y:S02]  /*4fc0*/  LEA.HI.X.SX32 R57, R59, R34, 0x1, P6 ;  /* 0x000000223b397211 */ /* 0x000fe400030f0eff */
[----:B0-----:R-:W-:Y:S02]  /*4fd0*/  LEA R52, P6, R61, R0, 0x1 ;  /* 0x000000003d347211 */ /* 0x001fe400078c08ff */
[----:B------:R-:W-:Y:S01]  /*4fe0*/  PRMT R26, R8, 0x7632, R26 ;  /* 0x00007632081a7816 */ /* 0x000fe2000000001a */
[----:B-1----:R-:W-:Y:S01]  /*4ff0*/  IMAD R55, R49, 0x2, R61 ;  /* 0x0000000231377824 */ /* 0x002fe200078e023d */
[----:B------:R-:W-:Y:S01]  /*5000*/  LEA.HI.X.SX32 R53, R61, R34, 0x1, P6 ;  /* 0x000000223d357211 */ /* 0x000fe200030f0eff */
[----:B------:R0:W-:Y:S01]  /*5010*/  @P4 STG.E.U16 [R56.64], R28 ;  /* 0x0000001c38004986 */ /* 0x0001e2000c101506 */
[----:B------:R-:W-:Y:S01]  /*5020*/  ISETP.LT.AND P2, PT, R95, c[0x0][0x17c], !P0 ;  /* 0x00005f005f007a0c */ /* 0x000fe20004741270 */
[----:B--2---:R-:W-:Y:S01]  /*5030*/  IMAD R51, R49, 0x2, R55 ;  /* 0x0000000231337824 */ /* 0x004fe200078e0237 */
[----:B------:R-:W-:Y:S01]  /*5040*/  LEA R54, P6, R55, R0, 0x1 ;  /* 0x0000000037367211 */ /* 0x000fe200078c08ff */
[----:B------:R1:W-:Y:S01]  /*5050*/  @P3 STG.E.U16 [R52.64], R26 ;  /* 0x0000001a34003986 */ /* 0x0003e2000c101506 */
[----:B------:R-:W-:Y:S01]  /*5060*/  ISETP.LT.AND P5, PT, R94, c[0x0][0x17c], !P0 ;  /* 0x00005f005e007a0c */ /* 0x000fe200047a1270 */
[----:B------:R-:W-:Y:S01]  /*5070*/  IMAD R59, R49, 0x2, R51 ;  /* 0x00000002313b7824 */ /* 0x000fe200078e0233 */
[----:B------:R-:W-:-:S02]  /*5080*/  LEA.HI.X.SX32 R55, R55, R34, 0x1, P6 ;  /* 0x0000002237377211 */ /* 0x000fc400030f0eff */
[----:B------:R-:W-:Y:S02]  /*5090*/  LEA R50, P6, R51, R0, 0x1 ;  /* 0x0000000033327211 */ /* 0x000fe400078c08ff */
[----:B------:R-:W-:Y:S01]  /*50a0*/  ISETP.LT.AND P4, PT, R93, c[0x0][0x17c], !P0 ;  /* 0x00005f005d007a0c */ /* 0x000fe20004781270 */
[----:B------:R2:W-:Y:S01]  /*50b0*/  @P1 STG.E.U16 [R54.64], R10 ;  /* 0x0000000a36001986 */ /* 0x0005e2000c101506 */
[----:B------:R-:W-:Y:S02]  /*50c0*/  LEA.HI.X.SX32 R51, R51, R34, 0x1, P6 ;  /* 0x0000002233337211 */ /* 0x000fe400030f0eff */
[----:B0-----:R-:W-:Y:S01]  /*50d0*/  LEA R56, P6, R59, R0, 0x1 ;  /* 0x000000003b387211 */ /* 0x001fe200078c08ff */
[----:B-1----:R-:W-:Y:S01]  /*50e0*/  IMAD R53, R49, 0x2, R59 ;  /* 0x0000000231357824 */ /* 0x002fe200078e023b */
[----:B------:R-:W-:Y:S01]  /*50f0*/  PRMT R28, R14, 0x7632, R28 ;  /* 0x000076320e1c7816 */ /* 0x000fe2000000001c */
[----:B------:R0:W-:Y:S01]  /*5100*/  @P2 STG.E.U16 [R50.64], R20 ;  /* 0x0000001432002986 */ /* 0x0001e2000c101506 */
[----:B------:R-:W-:-:S02]  /*5110*/  LEA.HI.X.SX32 R57, R59, R34, 0x1, P6 ;  /* 0x000000223b397211 */ /* 0x000fc400030f0eff */
[----:B------:R-:W-:Y:S02]  /*5120*/  LEA R52, P6, R53, R0, 0x1 ;  /* 0x0000000035347211 */ /* 0x000fe400078c08ff */
[----:B------:R-:W-:Y:S01]  /*5130*/  PRMT R26, R12, 0x7632, R26 ;  /* 0x000076320c1a7816 */ /* 0x000fe2000000001a */
[----:B--2---:R-:W-:Y:S01]  /*5140*/  IMAD R55, R49, 0x2, R53 ;  /* 0x0000000231377824 */ /* 0x004fe200078e0235 */
[----:B------:R-:W-:Y:S01]  /*5150*/  LEA.HI.X.SX32 R53, R53, R34, 0x1, P6 ;  /* 0x0000002235357211 */ /* 0x000fe200030f0eff */
[----:B------:R1:W-:Y:S01]  /*5160*/  @P5 STG.E.U16 [R56.64], R28 ;  /* 0x0000001c38005986 */ /* 0x0003e2000c101506 */
[----:B------:R-:W-:Y:S01]  /*5170*/  ISETP.LT.AND P3, PT, R92, c[0x0][0x17c], !P0 ;  /* 0x00005f005c007a0c */ /* 0x000fe20004761270 */
[----:B------:R-:W-:Y:S01]  /*5180*/  IMAD R59, R49, 0x2, R55 ;  /* 0x00000002313b7824 */ /* 0x000fe200078e0237 */
[----:B------:R-:W-:Y:S01]  /*5190*/  LEA R54, P6, R55, R0, 0x1 ;  /* 0x0000000037367211 */ /* 0x000fe200078c08ff */
[----:B------:R2:W-:Y:S01]  /*51a0*/  @P4 STG.E.U16 [R52.64], R26 ;  /* 0x0000001a34004986 */ /* 0x0005e2000c101506 */
[----:B------:R-:W-:-:S02]  /*51b0*/  ISETP.LT.AND P1, PT, R91, c[0x0][0x17c], !P0 ;  /* 0x00005f005b007a0c */ /* 0x000fc40004721270 */
[----:B------:R-:W-:Y:S02]  /*51c0*/  LEA.HI.X.SX32 R55, R55, R34, 0x1, P6 ;  /* 0x0000002237377211 */ /* 0x000fe400030f0eff */
[----:B0-----:R-:W-:Y:S02]  /*51d0*/  LEA R50, P6, R59, R0, 0x1 ;  /* 0x000000003b327211 */ /* 0x001fe400078c08ff */
[----:B------:R-:W-:Y:S01]  /*51e0*/  ISETP.LT.AND P2, PT, R90, c[0x0][0x17c], !P0 ;  /* 0x00005f005a007a0c */ /* 0x000fe20004741270 */
[----:B-1----:R-:W-:Y:S01]  /*51f0*/  IMAD R57, R49, 0x2, R59 ;  /* 0x0000000231397824 */ /* 0x002fe200078e023b */
[----:B------:R-:W-:Y:S02]  /*5200*/  LEA.HI.X.SX32 R51, R59, R34, 0x1, P6 ;  /* 0x000000223b337211 */ /* 0x000fe400030f0eff */
[----:B------:R-:W-:Y:S01]  /*5210*/  PRMT R2, R2, 0x7632, R2 ;  /* 0x0000763202027816 */ /* 0x000fe20000000002 */
[----:B--2---:R-:W-:Y:S01]  /*5220*/  IMAD R53, R49, 0x2, R57 ;  /* 0x0000000231357824 */ /* 0x004fe200078e0239 */
[----:B------:R-:W-:-:S02]  /*5230*/  LEA R56, P6, R57, R0, 0x1 ;  /* 0x0000000039387211 */ /* 0x000fc400078c08ff */
[----:B------:R-:W-:Y:S01]  /*5240*/  PRMT R18, R18, 0x7632, R18 ;  /* 0x0000763212127816 */ /* 0x000fe20000000012 */
[----:B------:R-:W-:Y:S01]  /*5250*/  IMAD R59, R49, 0x2, R53 ;  /* 0x00000002313b7824 */ /* 0x000fe200078e0235 */
[----:B------:R-:W-:Y:S01]  /*5260*/  LEA.HI.X.SX32 R57, R57, R34, 0x1, P6 ;  /* 0x0000002239397211 */ /* 0x000fe200030f0eff */
[----:B------:R0:W-:Y:S01]  /*5270*/  @P3 STG.E.U16 [R54.64], R2 ;  /* 0x0000000236003986 */ /* 0x0001e2000c101506 */
[C---:B------:R-:W-:Y:S02]  /*5280*/  LEA R52, P6, R53.reuse, R0, 0x1 ;  /* 0x0000000035347211 */ /* 0x040fe400078c08ff */
[----:B------:R-:W-:Y:S01]  /*5290*/  PRMT R28, R24, 0x7632, R28 ;  /* 0x00007632181c7816 */ /* 0x000fe2000000001c */
[----:B------:R1:W-:Y:S01]  /*52a0*/  @P1 STG.E.U16 [R50.64], R18 ;  /* 0x0000001232001986 */ /* 0x0003e2000c101506 */
[----:B------:R-:W-:Y:S02]  /*52b0*/  LEA.HI.X.SX32 R53, R53, R34, 0x1, P6 ;  /* 0x0000002235357211 */ /* 0x000fe400030f0eff */
[----:B------:R-:W-:Y:S01]  /*52c0*/  ISETP.LT.AND P5, PT, R89, c[0x0][0x17c], !P0 ;  /* 0x00005f0059007a0c */ /* 0x000fe200047a1270 */
[----:B------:R2:W-:Y:S01]  /*52d0*/  @P2 STG.E.U16 [R56.64], R28 ;  /* 0x0000001c38002986 */ /* 0x0005e2000c101506 */
[----:B------:R-:W-:-:S02]  /*52e0*/  ISETP.LT.AND P4, PT, R88, c[0x0][0x17c], !P0 ;  /* 0x00005f0058007a0c */ /* 0x000fc40004781270 */
[----:B------:R-:W-:Y:S02]  /*52f0*/  PRMT R26, R26, 0x7632, R26 ;  /* 0x000076321a1a7816 */ /* 0x000fe4000000001a */
[----:B0-----:R-:W-:Y:S02]  /*5300*/  LEA R54, P6, R59, R0, 0x1 ;  /* 0x000000003b367211 */ /* 0x001fe400078c08ff */
[----:B------:R-:W-:Y:S01]  /*5310*/  PRMT R2, R28, 0x7632, R2 ;  /* 0x000076321c027816 */ /* 0x000fe20000000002 */
[----:B-1----:R-:W-:Y:S01]  /*5320*/  IMAD R51, R49, 0x2, R59 ;  /* 0x0000000231337824 */ /* 0x002fe200078e023b */
[----:B------:R-:W-:Y:S02]  /*5330*/  LEA.HI.X.SX32 R55, R59, R34, 0x1, P6 ;  /* 0x000000223b377211 */ /* 0x000fe400030f0eff */
[----:B------:R-:W-:Y:S01]  /*5340*/  ISETP.LT.AND P3, PT, R87, c[0x0][0x17c], !P0 ;  /* 0x00005f0057007a0c */ /* 0x000fe20004761270 */
[----:B--2---:R-:W-:Y:S01]  /*5350*/  IMAD R57, R49, 0x2, R51 ;  /* 0x0000000231397824 */ /* 0x004fe200078e0233 */
[----:B------:R-:W-:Y:S01]  /*5360*/  LEA R50, P6, R51, R0, 0x1 ;  /* 0x0000000033327211 */ /* 0x000fe200078c08ff */
[----:B------:R0:W-:Y:S01]  /*5370*/  @P5 STG.E.U16 [R52.64], R26 ;  /* 0x0000001a34005986 */ /* 0x0001e2000c101506 */
[----:B------:R-:W-:Y:S01]  /*5380*/  ISETP.LT.AND P1, PT, R86, c[0x0][0x17c], !P0 ;  /* 0x00005f0056007a0c */ /* 0x000fe20004721270 */
[----:B------:R-:W-:Y:S01]  /*5390*/  IMAD R59, R49, 0x2, R57 ;  /* 0x00000002313b7824 */ /* 0x000fe200078e0239 */
[----:B------:R-:W-:Y:S01]  /*53a0*/  LEA.HI.X.SX32 R51, R51, R34, 0x1, P6 ;  /* 0x0000002233337211 */ /* 0x000fe200030f0eff */
[----:B------:R1:W-:Y:S01]  /*53b0*/  @P4 STG.E.U16 [R54.64], R2 ;  /* 0x0000000236004986 */ /* 0x0003e2000c101506 */
[----:B------:R-:W-:-:S02]  /*53c0*/  LEA R56, P6, R57, R0, 0x1 ;  /* 0x0000000039387211 */ /* 0x000fc400078c08ff */
[----:B------:R-:W-:Y:S02]  /*53d0*/  PRMT R30, R30, 0x7632, R30 ;  /* 0x000076321e1e7816 */ /* 0x000fe4000000001e */
[----:B------:R-:W-:Y:S02]  /*53e0*/  LEA.HI.X.SX32 R57, R57, R34, 0x1, P6 ;  /* 0x0000002239397211 */ /* 0x000fe400030f0eff */
[----:B------:R-:W-:Y:S01]  /*53f0*/  ISETP.LT.AND P2, PT, R85, c[0x0][0x17c], !P0 ;  /* 0x00005f0055007a0c */ /* 0x000fe20004741270 */
[----:B------:R2:W-:Y:S01]  /*5400*/  @P3 STG.E.U16 [R50.64], R30 ;  /* 0x0000001e32003986 */ /* 0x0005e2000c101506 */
[----:B0-----:R-:W-:Y:S02]  /*5410*/  LEA R52, P6, R59, R0, 0x1 ;  /* 0x000000003b347211 */ /* 0x001fe400078c08ff */
[----:B------:R-:W-:Y:S01]  /*5420*/  PRMT R28, R32, 0x7632, R28 ;  /* 0x00007632201c7816 */ /* 0x000fe2000000001c */
[----:B-1----:R-:W-:Y:S01]  /*5430*/  IMAD R55, R49, 0x2, R59 ;  /* 0x0000000231377824 */ /* 0x002fe200078e023b */
[----:B------:R-:W-:-:S02]  /*5440*/  LEA.HI.X.SX32 R53, R59, R34, 0x1, P6 ;  /* 0x000000223b357211 */ /* 0x000fc400030f0eff */
[----:B------:R-:W-:Y:S01]  /*5450*/  ISETP.LT.AND P5, PT, R84, c[0x0][0x17c], !P0 ;  /* 0x00005f0054007a0c */ /* 0x000fe200047a1270 */
[----:B------:R-:W-:Y:S01]  /*5460*/  IMAD R59, R49, 0x2, R55 ;  /* 0x00000002313b7824 */ /* 0x000fe200078e0237 */
[----:B------:R-:W-:Y:S01]  /*5470*/  LEA R54, P6, R55, R0, 0x1 ;  /* 0x0000000037367211 */ /* 0x000fe200078c08ff */
[----:B------:R0:W-:Y:S01]  /*5480*/  @P1 STG.E.U16 [R56.64], R28 ;  /* 0x0000001c38001986 */ /* 0x0001e2000c101506 */
[----:B------:R-:W-:Y:S01]  /*5490*/  ISETP.LT.AND P4, PT, R83, c[0x0][0x17c], !P0 ;  /* 0x00005f0053007a0c */ /* 0x000fe20004781270 */
[----:B------:R-:W-:Y:S01]  /*54a0*/  IMAD R61, R49, 0x2, R59 ;  /* 0x00000002313d7824 */ /* 0x000fe200078e023b */
[----:B------:R-:W-:Y:S01]  /*54b0*/  LEA.HI.X.SX32 R55, R55, R34, 0x1, P6 ;  /* 0x0000002237377211 */ /* 0x000fe200030f0eff */
[----:B------:R1:W-:Y:S01]  /*54c0*/  @P2 STG.E.U16 [R52.64], R5 ;  /* 0x0000000534002986 */ /* 0x0003e2000c101506 */
[----:B--2---:R-:W-:Y:S02]  /*54d0*/  LEA R50, P6, R59, R0, 0x1 ;  /* 0x000000003b327211 */ /* 0x004fe400078c08ff */
[----:B------:R-:W-:-:S02]  /*54e0*/  ISETP.LT.AND P3, PT, R82, c[0x0][0x17c], !P0 ;  /* 0x00005f0052007a0c */ /* 0x000fc40004761270 */
[----:B------:R-:W-:Y:S01]  /*54f0*/  LEA.HI.X.SX32 R51, R59, R34, 0x1, P6 ;  /* 0x000000223b337211 */ /* 0x000fe200030f0eff */
[----:B------:R-:W-:Y:S01]  /*5500*/  IMAD R59, R49, 0x2, R61 ;  /* 0x00000002313b7824 */ /* 0x000fe200078e023d */
[----:B------:R2:W-:Y:S01]  /*5510*/  @P5 STG.E.U16 [R54.64], R7 ;  /* 0x0000000736005986 */ /* 0x0005e2000c101506 */
[----:B0-----:R-:W-:Y:S02]  /*5520*/  LEA R56, P6, R61, R0, 0x1 ;  /* 0x000000003d387211 */ /* 0x001fe400078c08ff */
[----:B------:R-:W-:Y:S01]  /*5530*/  ISETP.LT.AND P1, PT, R81, c[0x0][0x17c], !P0 ;  /* 0x00005f0051007a0c */ /* 0x000fe20004721270 */
[----:B------:R0:W-:Y:S01]  /*5540*/  @P4 STG.E.U16 [R50.64], R23 ;  /* 0x0000001732004986 */ /* 0x0001e2000c101506 */
[----:B------:R-:W-:Y:S01]  /*5550*/  LEA.HI.X.SX32 R57, R61, R34, 0x1, P6 ;  /* 0x000000223d397211 */ /* 0x000fe200030f0eff */
[----:B------:R-:W-:Y:S01]  /*5560*/  IMAD R61, R49, 0x2, R59 ;  /* 0x00000002313d7824 */ /* 0x000fe200078e023b */
[C---:B-1----:R-:W-:Y:S02]  /*5570*/  LEA R52, P6, R59.reuse, R0, 0x1 ;  /* 0x000000003b347211 */ /* 0x042fe400078c08ff */
[----:B------:R-:W-:Y:S01]  /*5580*/  ISETP.LT.AND P2, PT, R80, c[0x0][0x17c], !P0 ;  /* 0x00005f0050007a0c */ /* 0x000fe20004741270 */
[----:B------:R1:W-:Y:S01]  /*5590*/  @P3 STG.E.U16 [R56.64], R17 ;  /* 0x0000001138003986 */ /* 0x0003e2000c101506 */
[----:B------:R-:W-:Y:S01]  /*55a0*/  LEA.HI.X.SX32 R53, R59, R34, 0x1, P6 ;  /* 0x000000223b357211 */ /* 0x000fe200030f0eff */
[----:B------:R-:W-:Y:S01]  /*55b0*/  IMAD R59, R49, 0x2, R61 ;  /* 0x00000002313b7824 */ /* 0x000fe200078e023d */
[----:B--2---:R-:W-:-:S02]  /*55c0*/  LEA R54, P6, R61, R0, 0x1 ;  /* 0x000000003d367211 */ /* 0x004fc400078c08ff */
[----:B------:R-:W-:Y:S01]  /*55d0*/  ISETP.LT.AND P5, PT, R79, c[0x0][0x17c], !P0 ;  /* 0x00005f004f007a0c */ /* 0x000fe200047a1270 */
[----:B------:R2:W-:Y:S01]  /*55e0*/  @P1 STG.E.U16 [R52.64], R9 ;  /* 0x0000000934001986 */ /* 0x0005e2000c101506 */
[----:B------:R-:W-:Y:S01]  /*55f0*/  LEA.HI.X.SX32 R55, R61, R34, 0x1, P6 ;  /* 0x000000223d377211 */ /* 0x000fe200030f0eff */
[----:B------:R-:W-:Y:S01]  /*5600*/  IMAD R61, R49, 0x2, R59 ;  /* 0x00000002313d7824 */ /* 0x000fe200078e023b */
[C---:B0-----:R-:W-:Y:S02]  /*5610*/  LEA R50, P6, R59.reuse, R0, 0x1 ;  /* 0x000000003b327211 */ /* 0x041fe400078c08ff */
[----:B------:R-:W-:Y:S01]  /*5620*/  ISETP.LT.AND P4, PT, R78, c[0x0][0x17c], !P0 ;  /* 0x00005f004e007a0c */ /* 0x000fe20004781270 */
[----:B------:R0:W-:Y:S01]  /*5630*/  @P2 STG.E.U16 [R54.64], R11 ;  /* 0x0000000b36002986 */ /* 0x0001e2000c101506 */
[----:B------:R-:W-:Y:S01]  /*5640*/  LEA.HI.X.SX32 R51, R59, R34, 0x1, P6 ;  /* 0x000000223b337211 */ /* 0x000fe200030f0eff */
[----:B------:R-:W-:Y:S01]  /*5650*/  IMAD R59, R49, 0x2, R61 ;  /* 0x00000002313b7824 */ /* 0x000fe200078e023d */
[----:B-1----:R-:W-:-:S02]  /*5660*/  LEA R56, P6, R61, R0, 0x1 ;  /* 0x000000003d387211 */ /* 0x002fc400078c08ff */
[----:B------:R-:W-:Y:S01]  /*5670*/  ISETP.LT.AND P3, PT, R77, c[0x0][0x17c], !P0 ;  /* 0x00005f004d007a0c */ /* 0x000fe20004761270 */
[----:B------:R1:W-:Y:S01]  /*5680*/  @P5 STG.E.U16 [R50.64], R21 ;  /* 0x0000001532005986 */ /* 0x0003e2000c101506 */
[----:B------:R-:W-:Y:S01]  /*5690*/  LEA.HI.X.SX32 R57, R61, R34, 0x1, P6 ;  /* 0x000000223d397211 */ /* 0x000fe200030f0eff */
[----:B------:R-:W-:Y:S01]  /*56a0*/  IMAD R61, R49, 0x2, R59 ;  /* 0x00000002313d7824 */ /* 0x000fe200078e023b */
[C---:B--2---:R-:W-:Y:S02]  /*56b0*/  LEA R52, P6, R59.reuse, R0, 0x1 ;  /* 0x000000003b347211 */ /* 0x044fe400078c08ff */
[----:B------:R-:W-:Y:S01]  /*56c0*/  ISETP.LT.AND P1, PT, R76, c[0x0][0x17c], !P0 ;  /* 0x00005f004c007a0c */ /* 0x000fe20004721270 */
[----:B------:R2:W-:Y:S01]  /*56d0*/  @P4 STG.E.U16 [R56.64], R15 ;  /* 0x0000000f38004986 */ /* 0x0005e2000c101506 */
[----:B------:R-:W-:Y:S01]  /*56e0*/  LEA.HI.X.SX32 R53, R59, R34, 0x1, P6 ;  /* 0x000000223b357211 */ /* 0x000fe200030f0eff */
[----:B------:R-:W-:Y:S01]  /*56f0*/  IMAD R59, R49, 0x2, R61 ;  /* 0x00000002313b7824 */ /* 0x000fe200078e023d */
[----:B0-----:R-:W-:-:S02]  /*5700*/  LEA R54, P6, R61, R0, 0x1 ;  /* 0x000000003d367211 */ /* 0x001fc400078c08ff */
        /* <DEDUP_REMOVED lines=26> */
[----:B------:R-:W-:Y:S01]  /*58b0*/  @P3 STG.E.U16 [R54.64], R29 ;  /* 0x0000001d36003986 */ /* 0x000fe2000c101506 */
[----:B------:R-:W-:Y:S02]  /*58c0*/  LEA.HI.X.SX32 R51, R59, R34, 0x1, P6 ;  /* 0x000000223b337211 */ /* 0x000fe400030f0eff */
[----:B------:R-:W-:Y:S01]  /*58d0*/  ISETP.LT.AND P3, PT, R47, c[0x0][0x17c], !P0 ;  /* 0x00005f002f007a0c */ /* 0x000fe20004761270 */
[----:B------:R-:W-:Y:S01]  /*58e0*/  IMAD R47, R49, 0x2, R61 ;  /* 0x00000002312f7824 */ /* 0x000fe200078e023d */
[----:B0-----:R-:W-:Y:S01]  /*58f0*/  LEA R56, P6, R61, R0, 0x1 ;  /* 0x000000003d387211 */ /* 0x001fe200078c08ff */
[----:B------:R-:W-:Y:S01]  /*5900*/  @P1 STG.E.U16 [R50.64], R31 ;  /* 0x0000001f32001986 */ /* 0x000fe2000c101506 */
[----:B------:R-:W-:Y:S01]  /*5910*/  ISETP.LT.AND P1, PT, R46, c[0x0][0x17c], !P0 ;  /* 0x00005f002e007a0c */ /* 0x000fe20004721270 */
[----:B-1----:R-:W-:Y:S01]  /*5920*/  IMAD R53, R49, 0x2, R47 ;  /* 0x0000000231357824 */ /* 0x002fe200078e022f */
[----:B------:R-:W-:-:S02]  /*5930*/  LEA.HI.X.SX32 R57, R61, R34, 0x1, P6 ;  /* 0x000000223d397211 */ /* 0x000fc400030f0eff */
[----:B------:R-:W-:Y:S02]  /*5940*/  ISETP.LT.AND P5, PT, R60, c[0x0][0x17c], !P0 ;  /* 0x00005f003c007a0c */ /* 0x000fe400047a1270 */
[C---:B------:R-:W-:Y:S01]  /*5950*/  LEA R46, P6, R47.reuse, R0, 0x1 ;  /* 0x000000002f2e7211 */ /* 0x040fe200078c08ff */
[----:B------:R-:W-:Y:S01]  /*5960*/  @P2 STG.E.U16 [R56.64], R33 ;  /* 0x0000002138002986 */ /* 0x000fe2000c101506 */
[----:B------:R-:W-:Y:S02]  /*5970*/  ISETP.LT.AND P4, PT, R48, c[0x0][0x17c], !P0 ;  /* 0x00005f0030007a0c */ /* 0x000fe40004781270 */
[----:B------:R-:W-:Y:S02]  /*5980*/  LEA.HI.X.SX32 R47, R47, R34, 0x1, P6 ;  /* 0x000000222f2f7211 */ /* 0x000fe400030f0eff */
[----:B------:R-:W-:Y:S02]  /*5990*/  LEA R4, P6, R53, R0, 0x1 ;  /* 0x0000000035047211 */ /* 0x000fe400078c08ff */
[----:B------:R-:W-:Y:S01]  /*59a0*/  PRMT R3, R7, 0x7632, R3 ;  /* 0x0000763207037816 */ /* 0x000fe20000000003 */
[----:B------:R-:W-:Y:S01]  /*59b0*/  IMAD R7, R49, 0x2, R53 ;  /* 0x0000000231077824 */ /* 0x000fe200078e0235 */
[----:B------:R-:W-:-:S02]  /*59c0*/  PRMT R2, R5, 0x7632, R2 ;  /* 0x0000763205027816 */ /* 0x000fc40000000002 */
[----:B------:R-:W-:Y:S02]  /*59d0*/  LEA.HI.X.SX32 R5, R53, R34, 0x1, P6 ;  /* 0x0000002235057211 */ /* 0x000fe400030f0eff */
[----:B------:R-:W-:Y:S01]  /*59e0*/  ISETP.LT.AND P2, PT, R45, c[0x0][0x17c], !P0 ;  /* 0x00005f002d007a0c */ /* 0x000fe20004741270 */
[----:B------:R-:W-:Y:S01]  /*59f0*/  IMAD R45, R49, 0x2, R7 ;  /* 0x00000002312d7824 */ /* 0x000fe200078e0207 */
[----:B------:R-:W-:Y:S01]  /*5a00*/  LEA R6, P6, R7, R0, 0x1 ;  /* 0x0000000007067211 */ /* 0x000fe200078c08ff */
[----:B------:R0:W-:Y:S01]  /*5a10*/  @P5 STG.E.U16 [R46.64], R2 ;  /* 0x000000022e005986 */ /* 0x0001e2000c101506 */
[----:B------:R-:W-:Y:S02]  /*5a20*/  PRMT R9, R17, 0x7632, R9 ;  /* 0x0000763211097816 */ /* 0x000fe40000000009 */
[----:B------:R-:W-:Y:S01]  /*5a30*/  LEA.HI.X.SX32 R7, R7, R34, 0x1, P6 ;  /* 0x0000002207077211 */ /* 0x000fe200030f0eff */
[----:B------:R1:W-:Y:S01]  /*5a40*/  @P4 STG.E.U16 [R4.64], R3 ;  /* 0x0000000304004986 */ /* 0x0003e2000c101506 */
[----:B------:R-:W-:-:S02]  /*5a50*/  LEA R16, P6, R45, R0, 0x1 ;  /* 0x000000002d107211 */ /* 0x000fc400078c08ff */
[----:B------:R-:W-:Y:S02]  /*5a60*/  ISETP.LT.AND P4, PT, R43, c[0x0][0x17c], !P0 ;  /* 0x00005f002b007a0c */ /* 0x000fe40004781270 */
[----:B------:R-:W-:Y:S02]  /*5a70*/  LEA.HI.X.SX32 R17, R45, R34, 0x1, P6 ;  /* 0x000000222d117211 */ /* 0x000fe400030f0eff */
[----:B------:R-:W-:Y:S02]  /*5a80*/  ISETP.LT.AND P5, PT, R44, c[0x0][0x17c], !P0 ;  /* 0x00005f002c007a0c */ /* 0x000fe400047a1270 */
[----:B0-----:R-:W-:Y:S02]  /*5a90*/  PRMT R2, R9, 0x7632, R2 ;  /* 0x0000763209027816 */ /* 0x001fe40000000002 */
[----:B------:R-:W-:Y:S02]  /*5aa0*/  PRMT R21, R21, 0x7632, R21 ;  /* 0x0000763215157816 */ /* 0x000fe40000000015 */
[----:B-1----:R-:W-:Y:S01]  /*5ab0*/  PRMT R5, R23, 0x7632, R5 ;  /* 0x0000763217057816 */ /* 0x002fe20000000005 */
[----:B------:R-:W-:Y:S01]  /*5ac0*/  IMAD R23, R49, 0x2, R45 ;  /* 0x0000000231177824 */ /* 0x000fe200078e022d */
[----:B------:R-:W-:-:S02]  /*5ad0*/  PRMT R3, R11, 0x7632, R3 ;  /* 0x000076320b037816 */ /* 0x000fc40000000003 */
[----:B------:R-:W-:Y:S01]  /*5ae0*/  PRMT R19, R19, 0x7632, R19 ;  /* 0x0000763213137816 */ /* 0x000fe20000000013 */
[----:B------:R-:W-:Y:S01]  /*5af0*/  IMAD R43, R49, 0x2, R23 ;  /* 0x00000002312b7824 */ /* 0x000fe200078e0217 */
[----:B------:R-:W-:Y:S01]  /*5b00*/  LEA R4, P6, R23, R0, 0x1 ;  /* 0x0000000017047211 */ /* 0x000fe200078c08ff */
[----:B------:R0:W-:Y:S01]  /*5b10*/  @P3 STG.E.U16 [R6.64], R5 ;  /* 0x0000000506003986 */ /* 0x0001e2000c101506 */
[----:B------:R-:W-:Y:S01]  /*5b20*/  ISETP.LT.AND P3, PT, R42, c[0x0][0x17c], !P0 ;  /* 0x00005f002a007a0c */ /* 0x000fe20004761270 */
[----:B------:R-:W-:Y:S01]  /*5b30*/  IMAD R11, R49, 0x2, R43 ;  /* 0x00000002310b7824 */ /* 0x000fe200078e022b */
[----:B------:R-:W-:Y:S01]  /*5b40*/  PRMT R25, R25, 0x7632, R25 ;  /* 0x0000763219197816 */ /* 0x000fe20000000019 */
[----:B------:R1:W-:Y:S01]  /*5b50*/  @P1 STG.E.U16 [R16.64], R9 ;  /* 0x0000000910001986 */ /* 0x0003e2000c101506 */
[----:B------:R-:W-:Y:S02]  /*5b60*/  ISETP.LT.AND P1, PT, R41, c[0x0][0x17c], !P0 ;  /* 0x00005f0029007a0c */ /* 0x000fe40004721270 */
[----:B------:R-:W-:-:S02]  /*5b70*/  PRMT R27, R27, 0x7632, R27 ;  /* 0x000076321b1b7816 */ /* 0x000fc4000000001b */
[----:B------:R-:W-:Y:S02]  /*5b80*/  PRMT R29, R29, 0x7632, R29 ;  /* 0x000076321d1d7816 */ /* 0x000fe4000000001d */
[----:B------:R-:W-:Y:S02]  /*5b90*/  PRMT R31, R31, 0x7632, R31 ;  /* 0x000076321f1f7816 */ /* 0x000fe4000000001f */
[----:B0-----:R-:W-:Y:S02]  /*5ba0*/  LEA.HI.X.SX32 R5, R23, R34, 0x1, P6 ;  /* 0x0000002217057211 */ /* 0x001fe400030f0eff */
[----:B------:R-:W-:Y:S01]  /*5bb0*/  LEA R8, P6, R43, R0, 0x1 ;  /* 0x000000002b087211 */ /* 0x000fe200078c08ff */
[----:B-1----:R-:W-:Y:S02]  /*5bc0*/  IMAD R17, R49, 0x2, R11 ;  /* 0x0000000231117824 */ /* 0x002fe400078e020b */
[----:B------:R0:W-:Y:S01]  /*5bd0*/  @P2 STG.E.U16 [R4.64], R2 ;  /* 0x0000000204002986 */ /* 0x0001e2000c101506 */
[----:B------:R-:W-:-:S02]  /*5be0*/  LEA.HI.X.SX32 R9, R43, R34, 0x1, P6 ;  /* 0x000000222b097211 */ /* 0x000fc400030f0eff */
[C---:B------:R-:W-:Y:S02]  /*5bf0*/  LEA R6, P6, R11.reuse, R0, 0x1 ;  /* 0x000000000b067211 */ /* 0x040fe400078c08ff */
[----:B------:R-:W-:Y:S01]  /*5c00*/  ISETP.LT.AND P2, PT, R40, c[0x0][0x17c], !P0 ;  /* 0x00005f0028007a0c */ /* 0x000fe20004741270 */
[----:B------:R1:W-:Y:S01]  /*5c10*/  @P5 STG.E.U16 [R8.64], R3 ;  /* 0x0000000308005986 */ /* 0x0003e2000c101506 */
[----:B------:R-:W-:Y:S02]  /*5c20*/  LEA.HI.X.SX32 R7, R11, R34, 0x1, P6 ;  /* 0x000000220b077211 */ /* 0x000fe400030f0eff */
[----:B------:R-:W-:Y:S02]  /*5c30*/  LEA R10, P6, R17, R0, 0x1 ;  /* 0x00000000110a7211 */ /* 0x000fe400078c08ff */
[----:B------:R-:W-:Y:S01]  /*5c40*/  ISETP.LT.AND P5, PT, R39, c[0x0][0x17c], !P0 ;  /* 0x00005f0027007a0c */ /* 0x000fe200047a1270 */
[----:B------:R-:W-:Y:S01]  /*5c50*/  @P4 STG.E.U16 [R6.64], R21 ;  /* 0x0000001506004986 */ /* 0x000fe2000c101506 */
[----:B0-----:R-:W-:Y:S01]  /*5c60*/  PRMT R5, R15, 0x7632, R5 ;  /* 0x000076320f057816 */ /* 0x001fe20000000005 */
[----:B------:R-:W-:Y:S01]  /*5c70*/  IMAD R15, R49, 0x2, R17 ;  /* 0x00000002310f7824 */ /* 0x000fe200078e0211 */
[----:B------:R-:W-:-:S02]  /*5c80*/  LEA.HI.X.SX32 R11, R17, R34, 0x1, P6 ;  /* 0x00000022110b7211 */ /* 0x000fc400030f0eff */
[----:B------:R-:W-:Y:S01]  /*5c90*/  ISETP.LT.AND P4, PT, R38, c[0x0][0x17c], !P0 ;  /* 0x00005f0026007a0c */ /* 0x000fe20004781270 */
[----:B-1----:R-:W-:Y:S01]  /*5ca0*/  IMAD R9, R49, 0x2, R15 ;  /* 0x0000000231097824 */ /* 0x002fe200078e020f */
[----:B------:R-:W-:Y:S01]  /*5cb0*/  LEA R4, P6, R15, R0, 0x1 ;  /* 0x000000000f047211 */ /* 0x000fe200078c08ff */
[----:B------:R0:W-:Y:S01]  /*5cc0*/  @P3 STG.E.U16 [R10.64], R5 ;  /* 0x000000050a003986 */ /* 0x0001e2000c101506 */
[----:B------:R-:W-:Y:S02]  /*5cd0*/  PRMT R3, R13, 0x7632, R3 ;  /* 0x000076320d037816 */ /* 0x000fe40000000003 */
[----:B------:R-:W-:Y:S02]  /*5ce0*/  ISETP.LT.AND P3, PT, R37, c[0x0][0x17c], !P0 ;  /* 0x00005f0025007a0c */ /* 0x000fe40004761270 */
[----:B0-----:R-:W-:Y:S01]  /*5cf0*/  LEA.HI.X.SX32 R5, R15, R34, 0x1, P6 ;  /* 0x000000220f057211 */ /* 0x001fe200030f0eff */
[----:B------:R-:W-:Y:S01]  /*5d00*/  IMAD R15, R49, 0x2, R9 ;  /* 0x00000002310f7824 */ /* 0x000fe200078e0209 */
[----:B------:R-:W-:-:S02]  /*5d10*/  LEA R8, P6, R9, R0, 0x1 ;  /* 0x0000000009087211 */ /* 0x000fc400078c08ff */
[----:B------:R-:W-:Y:S01]  /*5d20*/  PRMT R11, R3, 0x7632, R11 ;  /* 0x00007632030b7816 */ /* 0x000fe2000000000b */
[----:B------:R-:W-:Y:S01]  /*5d30*/  IMAD R7, R49, 0x2, R15 ;  /* 0x0000000231077824 */ /* 0x000fe200078e020f */
[----:B------:R0:W-:Y:S01]  /*5d40*/  @P1 STG.E.U16 [R4.64], R3 ;  /* 0x0000000304001986 */ /* 0x0001e2000c101506 */
[----:B------:R-:W-:Y:S02]  /*5d50*/  LEA R2, P1, R15, R0, 0x1 ;  /* 0x000000000f027211 */ /* 0x000fe400078208ff */
[----:B------:R-:W-:Y:S01]  /*5d60*/  IMAD R13, R49, 0x2, R7 ;  /* 0x00000002310d7824 */ /* 0x000fe200078e0207 */
[----:B------:R-:W-:-:S03]  /*5d70*/  LEA.HI.X.SX32 R9, R9, R34, 0x1, P6 ;  /* 0x0000002209097211 */ /* 0x000fc600030f0eff */
[----:B------:R-:W-:Y:S01]  /*5d80*/  IMAD R17, R49, 0x2, R13 ;  /* 0x0000000231117824 */ /* 0x000fe200078e020d */
[-C--:B------:R-:W-:Y:S01]  /*5d90*/  LEA R10, P6, R13, R0.reuse, 0x1 ;  /* 0x000000000d0a7211 */ /* 0x080fe200078c08ff */
[----:B------:R1:W-:Y:S01]  /*5da0*/  @P2 STG.E.U16 [R8.64], R11 ;  /* 0x0000000b08002986 */ /* 0x0003e2000c101506 */
[----:B------:R-:W-:Y:S02]  /*5db0*/  LEA R6, P2, R7, R0, 0x1 ;  /* 0x0000000007067211 */ /* 0x000fe400078408ff */
[-C--:B0-----:R-:W-:Y:S01]  /*5dc0*/  LEA.HI.X.SX32 R3, R15, R34.reuse, 0x1, P1 ;  /* 0x000000220f037211 */ /* 0x081fe200008f0eff */
[----:B------:R-:W-:Y:S01]  /*5dd0*/  IMAD R15, R49, 0x2, R17 ;  /* 0x00000002310f7824 */ /* 0x000fe200078e0211 */
[----:B------:R-:W-:Y:S02]  /*5de0*/  LEA.HI.X.SX32 R7, R7, R34, 0x1, P2 ;  /* 0x0000002207077211 */ /* 0x000fe400010f0eff */
[----:B------:R-:W-:Y:S01]  /*5df0*/  ISETP.LT.AND P2, PT, R35, c[0x0][0x17c], !P0 ;  /* 0x00005f0023007a0c */ /* 0x000fe20004741270 */
[----:B------:R-:W-:Y:S01]  /*5e00*/  IMAD R49, R49, 0x2, R15 ;  /* 0x0000000231317824 */ /* 0x000fe200078e020f */
[----:B------:R0:W-:Y:S01]  /*5e10*/  @P5 STG.E.U16 [R2.64], R19 ;  /* 0x0000001302005986 */ /* 0x0001e2000c101506 */
[----:B-1----:R-:W-:-:S03]  /*5e20*/  LEA R8, P1, R15, R0, 0x1 ;  /* 0x000000000f087211 */ /* 0x002fc600078208ff */
[----:B------:R0:W-:Y:S01]  /*5e30*/  @P4 STG.E.U16 [R6.64], R25 ;  /* 0x0000001906004986 */ /* 0x0001e2000c101506 */
[-C--:B------:R-:W-:Y:S02]  /*5e40*/  LEA.HI.X.SX32 R11, R13, R34.reuse, 0x1, P6 ;  /* 0x000000220d0b7211 */ /* 0x080fe400030f0eff */
[----:B------:R-:W-:Y:S02]  /*5e50*/  LEA.HI.X.SX32 R9, R15, R34, 0x1, P1 ;  /* 0x000000220f097211 */ /* 0x000fe400008f0eff */
[----:B------:R-:W-:Y:S01]  /*5e60*/  ISETP.LT.AND P1, PT, R62, c[0x0][0x17c], !P0 ;  /* 0x00005f003e007a0c */ /* 0x000fe20004721270 */
[----:B------:R0:W-:Y:S01]  /*5e70*/  @P3 STG.E.U16 [R10.64], R27 ;  /* 0x0000001b0a003986 */ /* 0x0001e2000c101506 */
[----:B------:R-:W-:Y:S02]  /*5e80*/  ISETP.LT.AND P0, PT, R36, c[0x0][0x17c], !P0 ;  /* 0x00005f0024007a0c */ /* 0x000fe40004701270 */
[----:B------:R-:W-:-:S04]  /*5e90*/  LEA R4, P6, R17, R0, 0x1 ;  /* 0x0000000011047211 */ /* 0x000fc800078c08ff */
[----:B------:R-:W-:Y:S02]  /*5ea0*/  LEA.HI.X.SX32 R5, R17, R34, 0x1, P6 ;  /* 0x0000002211057211 */ /* 0x000fe400030f0eff */
[----:B------:R-:W-:-:S03]  /*5eb0*/  LEA R12, P6, R49, R0, 0x1 ;  /* 0x00000000310c7211 */ /* 0x000fc600078c08ff */
[----:B------:R0:W-:Y:S01]  /*5ec0*/  @P2 STG.E.U16 [R4.64], R29 ;  /* 0x0000001d04002986 */ /* 0x0001e2000c101506 */
[----:B------:R-:W-:-:S03]  /*5ed0*/  LEA.HI.X.SX32 R13, R49, R34, 0x1, P6 ;  /* 0x00000022310d7211 */ /* 0x000fc600030f0eff */
[----:B------:R0:W-:Y:S01]  /*5ee0*/  @P1 STG.E.U16 [R8.64], R31 ;  /* 0x0000001f08001986 */ /* 0x0001e2000c101506 */
[----:B------:R-:W-:Y:S05]  /*5ef0*/  @!P0 EXIT ;  /* 0x000000000000894d */ /* 0x000fea0003800000 */
[----:B0-----:R-:W-:-:S05]  /*5f00*/  PRMT R6, R33, 0x7632, R6 ;  /* 0x0000763221067816 */ /* 0x001fca0000000006 */
[----:B------:R-:W-:Y:S01]  /*5f10*/  STG.E.U16 [R12.64], R6 ;  /* 0x000000060c007986 */ /* 0x000fe2000c101506 */
[----:B------:R-:W-:Y:S05]  /*5f20*/  EXIT ;  /* 0x000000000000794d */ /* 0x000fea0003800000 */
.L_x_4:
[----:B------:R-:W-:-:S00]  /*5f30*/  BRA `(.L_x_4) ;  /* 0xfffffff000007947 */ /* 0x000fc0000383ffff */
[----:B------:R-:W-:-:S00]  /*5f40*/  NOP ;  /* 0x0000000000007918 */ /* 0x000fc00000000000 */
        /* <DEDUP_REMOVED lines=11> */
.L_x_5:


//--------------------- .nv.shared.matmul_kernel  --------------------------
	.section	.nv.shared.matmul_kernel,"aw",@nobits
	.sectionflags	@""
	.align	16
